// auto-generated by cutlass_sweep.sparse_gemm — config: {"arch": "sm_90", "cluster_m": 1, "cluster_n": 1, "dtype": "int8", "tile_k": 64, "tile_m": 128, "tile_n": 256}
#include "cutlass/cutlass.h"
#include "cutlass/gemm/collective/collective_builder.hpp"
#include "cutlass/gemm/device/gemm_universal_adapter.h"
#include "cutlass/gemm/kernel/gemm_universal.hpp"
#include "cutlass/epilogue/collective/collective_builder.hpp"

using Elem = int8_t;
using Acc  = int32_t;
using TileShape    = cute::Shape<cute::_128, cute::_256, cute::_64>;
using ClusterShape = cute::Shape<cute::_1, cute::_1, cute::_1>;

using CollectiveEpilogue = typename cutlass::epilogue::collective::CollectiveBuilder<
    cutlass::arch::Sm90, cutlass::arch::OpClassSparseTensorOp,
    TileShape, ClusterShape,
    cutlass::epilogue::collective::EpilogueTileAuto,
    Acc, Acc,
    Acc, cutlass::layout::ColumnMajor, 128 / cutlass::sizeof_bits<Acc>::value,
    Acc, cutlass::layout::ColumnMajor, 128 / cutlass::sizeof_bits<Acc>::value,
    cutlass::epilogue::collective::EpilogueScheduleAuto
  >::CollectiveOp;

using CollectiveMainloop = typename cutlass::gemm::collective::CollectiveBuilder<
    cutlass::arch::Sm90, cutlass::arch::OpClassSparseTensorOp,
    Elem, cutlass::layout::RowMajor, 128 / cutlass::sizeof_bits<Elem>::value,
    Elem, cutlass::layout::ColumnMajor, 128 / cutlass::sizeof_bits<Elem>::value,
    Acc,
    TileShape, ClusterShape,
    cutlass::gemm::collective::StageCountAutoCarveout<static_cast<int>(sizeof(typename CollectiveEpilogue::SharedStorage))>,
    cutlass::gemm::collective::KernelScheduleAuto
  >::CollectiveOp;

using GemmKernel = cutlass::gemm::kernel::GemmUniversal<
    cute::Shape<int,int,int,int>,
    CollectiveMainloop,
    CollectiveEpilogue
>;
using Gemm = cutlass::gemm::device::GemmUniversalAdapter<GemmKernel>;

auto* _anchor = &cutlass::device_kernel<GemmKernel>;


// ===== COMPILED SASS (sm_90a) =====

	.target	sm_90a

	.elftype	@"ET_EXEC"


//--------------------- .note.nv.tkinfo           --------------------------
	.section	.note.nv.tkinfo,"",@"SHT_NOTE"
	.sectionflags	@"SHF_NOTE_NV_TKINFO"
	.tkinfo
        /*0018*/ 	.word	0x00000002
        /*0030*/ 	.string	""
        /*0030*/ 	.string	"ptxas"
        /*0030*/ 	.string	"Cuda compilation tools, release 13.0, V13.0.88"
        /*0030*/ 	.string	"Build cuda_13.0.r13.0/compiler.36424714_0"
        /*0030*/ 	.string	"-arch sm_90a -m 64 "



//--------------------- .note.nv.cuinfo           --------------------------
	.section	.note.nv.cuinfo,"",@"SHT_NOTE"
	.sectionflags	@"SHF_NOTE_NV_CUINFO"
        /*0018*/ 	.short	0x0002
        /*001a*/ 	.short	0x005a
        /*001c*/ 	.short	0x0082
	.zero		2


//--------------------- .nv.info                  --------------------------
	.section	.nv.info,"",@"SHT_CUDA_INFO"
	.align	4


	//----- nvinfo : EIATTR_REGCOUNT
	.align		4
        /*0000*/ 	.byte	0x04, 0x2f
        /*0002*/ 	.short	(.L_12 - .L_11)
	.align		4
.L_11:
        /*0004*/ 	.word	index@(_ZN7cutlass13device_kernelINS_4gemm6kernel13GemmUniversalIN4cute5tupleIJiiiiEEENS1_10collective13CollectiveMmaINS1_40MainloopSm90TmaGmmaWarpSpecializedSparseILi10ENS5_IJNS4_1CILi1EEESB_SB_EEENS1_35KernelTmaWarpSpecializedCooperativeEEENS5_IJNSA_ILi128EEENSA_ILi256EEENSA_ILi64EEEEEEaNS5_IJNS4_6LayoutINS5_IJiNS5_IJNSA_ILi2EEEiEEEiEEENS5_IJlNS5_IJSB_SK_EEElEEEEENSJ_INS5_IJNS5_IJSH_iEEESQ_iEEENS5_IJNS5_IJSH_NSA_ILi4096EEEEEENS5_IJSB_lEEElEEEEEEEEaNS5_IJlSB_lEEENS4_8TiledMMAINS4_8MMA_AtomIJNS4_4SM904GMMA6SPARSE28GMMA_64x256x64_S32S8S8_SS_TNILNS12_9SparseSelE0EEEEEENSJ_INS5_IJSK_SB_SB_EEENS5_IJSB_NSA_ILi0EEES19_EEEEENS5_IJNS4_10UnderscoreES1C_S1C_EEEEENS4_13SM90_TMA_LOADENS4_14ComposedLayoutINS4_7SwizzleILi1ELi4ELi3EEENS4_25smem_sparse_ptr_flag_bitsILi2ELi8EEENSJ_INS5_IJNS5_IJSB_NSA_ILi8EEEEEENS5_IJSK_NSA_ILi32EEEEEEEEENS5_IJNS5_IJS19_SH_EEESN_EEEEEEEvNS4_8identityES1F_NS1G_INS1H_ILi2ELi4ELi3EEENS4_18smem_ptr_flag_bitsILi8EEENSJ_INS5_IJS1L_SH_EEENS5_IJSH_SB_EEEEEEEvS1U_EENS_8epilogue10collective6detail29Sm90TmaWarpSpecializedAdapterINS24_15DefaultEpilogueIiNS5_IJSB_llEEES28_NS23_6thread17LinearCombinationIiLi1EiiLNS29_9ScaleType4KindE0ELNS_15FloatRoundStyleE2EiEENS1_15EpilogueDefaultEEEEEvvEEEEvNT_6ParamsE)
        /*0008*/ 	.word	0x000000a8


	//----- nvinfo : EIATTR_FRAME_SIZE
	.align		4
.L_12:
        /*000c*/ 	.byte	0x04, 0x11
        /*000e*/ 	.short	(.L_14 - .L_13)
	.align		4
.L_13:
        /*0010*/ 	.word	index@(_ZN7cutlass13device_kernelINS_4gemm6kernel13GemmUniversalIN4cute5tupleIJiiiiEEENS1_10collective13CollectiveMmaINS1_40MainloopSm90TmaGmmaWarpSpecializedSparseILi10ENS5_IJNS4_1CILi1EEESB_SB_EEENS1_35KernelTmaWarpSpecializedCooperativeEEENS5_IJNSA_ILi128EEENSA_ILi256EEENSA_ILi64EEEEEEaNS5_IJNS4_6LayoutINS5_IJiNS5_IJNSA_ILi2EEEiEEEiEEENS5_IJlNS5_IJSB_SK_EEElEEEEENSJ_INS5_IJNS5_IJSH_iEEESQ_iEEENS5_IJNS5_IJSH_NSA_ILi4096EEEEEENS5_IJSB_lEEElEEEEEEEEaNS5_IJlSB_lEEENS4_8TiledMMAINS4_8MMA_AtomIJNS4_4SM904GMMA6SPARSE28GMMA_64x256x64_S32S8S8_SS_TNILNS12_9SparseSelE0EEEEEENSJ_INS5_IJSK_SB_SB_EEENS5_IJSB_NSA_ILi0EEES19_EEEEENS5_IJNS4_10UnderscoreES1C_S1C_EEEEENS4_13SM90_TMA_LOADENS4_14ComposedLayoutINS4_7SwizzleILi1ELi4ELi3EEENS4_25smem_sparse_ptr_flag_bitsILi2ELi8EEENSJ_INS5_IJNS5_IJSB_NSA_ILi8EEEEEENS5_IJSK_NSA_ILi32EEEEEEEEENS5_IJNS5_IJS19_SH_EEESN_EEEEEEEvNS4_8identityES1F_NS1G_INS1H_ILi2ELi4ELi3EEENS4_18smem_ptr_flag_bitsILi8EEENSJ_INS5_IJS1L_SH_EEENS5_IJSH_SB_EEEEEEEvS1U_EENS_8epilogue10collective6detail29Sm90TmaWarpSpecializedAdapterINS24_15DefaultEpilogueIiNS5_IJSB_llEEES28_NS23_6thread17LinearCombinationIiLi1EiiLNS29_9ScaleType4KindE0ELNS_15FloatRoundStyleE2EiEENS1_15EpilogueDefaultEEEEEvvEEEEvNT_6ParamsE)
        /*0014*/ 	.word	0x00000000


	//----- nvinfo : EIATTR_MIN_STACK_SIZE
	.align		4
.L_14:
        /*0018*/ 	.byte	0x04, 0x12
        /*001a*/ 	.short	(.L_16 - .L_15)
	.align		4
.L_15:
        /*001c*/ 	.word	index@(_ZN7cutlass13device_kernelINS_4gemm6kernel13GemmUniversalIN4cute5tupleIJiiiiEEENS1_10collective13CollectiveMmaINS1_40MainloopSm90TmaGmmaWarpSpecializedSparseILi10ENS5_IJNS4_1CILi1EEESB_SB_EEENS1_35KernelTmaWarpSpecializedCooperativeEEENS5_IJNSA_ILi128EEENSA_ILi256EEENSA_ILi64EEEEEEaNS5_IJNS4_6LayoutINS5_IJiNS5_IJNSA_ILi2EEEiEEEiEEENS5_IJlNS5_IJSB_SK_EEElEEEEENSJ_INS5_IJNS5_IJSH_iEEESQ_iEEENS5_IJNS5_IJSH_NSA_ILi4096EEEEEENS5_IJSB_lEEElEEEEEEEEaNS5_IJlSB_lEEENS4_8TiledMMAINS4_8MMA_AtomIJNS4_4SM904GMMA6SPARSE28GMMA_64x256x64_S32S8S8_SS_TNILNS12_9SparseSelE0EEEEEENSJ_INS5_IJSK_SB_SB_EEENS5_IJSB_NSA_ILi0EEES19_EEEEENS5_IJNS4_10UnderscoreES1C_S1C_EEEEENS4_13SM90_TMA_LOADENS4_14ComposedLayoutINS4_7SwizzleILi1ELi4ELi3EEENS4_25smem_sparse_ptr_flag_bitsILi2ELi8EEENSJ_INS5_IJNS5_IJSB_NSA_ILi8EEEEEENS5_IJSK_NSA_ILi32EEEEEEEEENS5_IJNS5_IJS19_SH_EEESN_EEEEEEEvNS4_8identityES1F_NS1G_INS1H_ILi2ELi4ELi3EEENS4_18smem_ptr_flag_bitsILi8EEENSJ_INS5_IJS1L_SH_EEENS5_IJSH_SB_EEEEEEEvS1U_EENS_8epilogue10collective6detail29Sm90TmaWarpSpecializedAdapterINS24_15DefaultEpilogueIiNS5_IJSB_llEEES28_NS23_6thread17LinearCombinationIiLi1EiiLNS29_9ScaleType4KindE0ELNS_15FloatRoundStyleE2EiEENS1_15EpilogueDefaultEEEEEvvEEEEvNT_6ParamsE)
        /*0020*/ 	.word	0x00000000
.L_16:


//--------------------- .nv.compat                --------------------------
	.section	.nv.compat,"",@"SHT_CUDA_COMPAT_INFO"
	.align	4
        /*0000*/ 	.byte	0x02, 0x09, 0x01, 0x00, 0x02, 0x02, 0x04, 0x00, 0x02, 0x05, 0x05, 0x00, 0x03, 0x07, 0x01, 0x01
        /*0010*/ 	.byte	0x02, 0x03, 0x01, 0x00, 0x02, 0x06, 0x01, 0x00, 0x04, 0x0b, 0x08, 0x00, 0x00, 0x00, 0x00, 0x00
        /*0020*/ 	.byte	0x00, 0x00, 0x00, 0x00


//--------------------- .nv.info._ZN7cutlass13device_kernelINS_4gemm6kernel13GemmUniversalIN4cute5tupleIJiiiiEEENS1_10collective13CollectiveMmaINS1_40MainloopSm90TmaGmmaWarpSpecializedSparseILi10ENS5_IJNS4_1CILi1EEESB_SB_EEENS1_35KernelTmaWarpSpecializedCooperativeEEENS5_IJNSA_ILi128EEENSA_ILi256EEENSA_ILi64EEEEEEaNS5_IJNS4_6LayoutINS5_IJiNS5_IJNSA_ILi2EEEiEEEiEEENS5_IJlNS5_IJSB_SK_EEElEEEEENSJ_INS5_IJNS5_IJSH_iEEESQ_iEEENS5_IJNS5_IJSH_NSA_ILi4096EEEEEENS5_IJSB_lEEElEEEEEEEEaNS5_IJlSB_lEEENS4_8TiledMMAINS4_8MMA_AtomIJNS4_4SM904GMMA6SPARSE28GMMA_64x256x64_S32S8S8_SS_TNILNS12_9SparseSelE0EEEEEENSJ_INS5_IJSK_SB_SB_EEENS5_IJSB_NSA_ILi0EEES19_EEEEENS5_IJNS4_10UnderscoreES1C_S1C_EEEEENS4_13SM90_TMA_LOADENS4_14ComposedLayoutINS4_7SwizzleILi1ELi4ELi3EEENS4_25smem_sparse_ptr_flag_bitsILi2ELi8EEENSJ_INS5_IJNS5_IJSB_NSA_ILi8EEEEEENS5_IJSK_NSA_ILi32EEEEEEEEENS5_IJNS5_IJS19_SH_EEESN_EEEEEEEvNS4_8identityES1F_NS1G_INS1H_ILi2ELi4ELi3EEENS4_18smem_ptr_flag_bitsILi8EEENSJ_INS5_IJS1L_SH_EEENS5_IJSH_SB_EEEEEEEvS1U_EENS_8epilogue10collective6detail29Sm90TmaWarpSpecializedAdapterINS24_15DefaultEpilogueIiNS5_IJSB_llEEES28_NS23_6thread17LinearCombinationIiLi1EiiLNS29_9ScaleType4KindE0ELNS_15FloatRoundStyleE2EiEENS1_15EpilogueDefaultEEEEEvvEEEEvNT_6ParamsE --------------------------
	.section	.nv.info._ZN7cutlass13device_kernelINS_4gemm6kernel13GemmUniversalIN4cute5tupleIJiiiiEEENS1_10collective13CollectiveMmaINS1_40MainloopSm90TmaGmmaWarpSpecializedSparseILi10ENS5_IJNS4_1CILi1EEESB_SB_EEENS1_35KernelTmaWarpSpecializedCooperativeEEENS5_IJNSA_ILi128EEENSA_ILi256EEENSA_ILi64EEEEEEaNS5_IJNS4_6LayoutINS5_IJiNS5_IJNSA_ILi2EEEiEEEiEEENS5_IJlNS5_IJSB_SK_EEElEEEEENSJ_INS5_IJNS5_IJSH_iEEESQ_iEEENS5_IJNS5_IJSH_NSA_ILi4096EEEEEENS5_IJSB_lEEElEEEEEEEEaNS5_IJlSB_lEEENS4_8TiledMMAINS4_8MMA_AtomIJNS4_4SM904GMMA6SPARSE28GMMA_64x256x64_S32S8S8_SS_TNILNS12_9SparseSelE0EEEEEENSJ_INS5_IJSK_SB_SB_EEENS5_IJSB_NSA_ILi0EEES19_EEEEENS5_IJNS4_10UnderscoreES1C_S1C_EEEEENS4_13SM90_TMA_LOADENS4_14ComposedLayoutINS4_7SwizzleILi1ELi4ELi3EEENS4_25smem_sparse_ptr_flag_bitsILi2ELi8EEENSJ_INS5_IJNS5_IJSB_NSA_ILi8EEEEEENS5_IJSK_NSA_ILi32EEEEEEEEENS5_IJNS5_IJS19_SH_EEESN_EEEEEEEvNS4_8identityES1F_NS1G_INS1H_ILi2ELi4ELi3EEENS4_18smem_ptr_flag_bitsILi8EEENSJ_INS5_IJS1L_SH_EEENS5_IJSH_SB_EEEEEEEvS1U_EENS_8epilogue10collective6detail29Sm90TmaWarpSpecializedAdapterINS24_15DefaultEpilogueIiNS5_IJSB_llEEES28_NS23_6thread17LinearCombinationIiLi1EiiLNS29_9ScaleType4KindE0ELNS_15FloatRoundStyleE2EiEENS1_15EpilogueDefaultEEEEEvvEEEEvNT_6ParamsE,"",@"SHT_CUDA_INFO"
	.sectionflags	@""
	.align	4


	//----- nvinfo : EIATTR_CUDA_API_VERSION
	.align		4
        /*0000*/ 	.byte	0x04, 0x37
        /*0002*/ 	.short	(.L_18 - .L_17)
.L_17:
        /*0004*/ 	.word	0x00000082


	//----- nvinfo : EIATTR_KPARAM_INFO
	.align		4
.L_18:
        /*0008*/ 	.byte	0x04, 0x17
        /*000a*/ 	.short	(.L_20 - .L_19)
.L_19:
        /*000c*/ 	.word	0x00000000
        /*0010*/ 	.short	0x0000
        /*0012*/ 	.short	0x0070
        /*0014*/ 	.byte	0x00, 0xf0, 0x01, 0x14


	//----- nvinfo : EIATTR_SPARSE_MMA_MASK
	.align		4
.L_20:
        /*0018*/ 	.byte	0x03, 0x50
        /*001a*/ 	.short	0x0004


	//----- nvinfo : EIATTR_MAXREG_COUNT
	.align		4
        /*001c*/ 	.byte	0x03, 0x1b
        /*001e*/ 	.short	0x00a8


	//----- nvinfo : EIATTR_NUM_BARRIERS
	.align		4
        /*0020*/ 	.byte	0x02, 0x4c
        /*0022*/ 	.byte	0x01
	.zero		1


	//----- nvinfo : EIATTR_MERCURY_ISA_VERSION
	.align		4
        /*0024*/ 	.byte	0x03, 0x5f
        /*0026*/ 	.short	0x0101


	//----- nvinfo : EIATTR_INT_WARP_WIDE_INSTR_OFFSETS
	.align		4
        /*0028*/ 	.byte	0x04, 0x31
        /*002a*/ 	.short	(.L_22 - .L_21)


	//   ....[0]....
.L_21:
        /*002c*/ 	.word	0x000004e0


	//   ....[1]....
        /*0030*/ 	.word	0x000004f0


	//   ....[2]....
        /*0034*/ 	.word	0x000005f0


	//----- nvinfo : EIATTR_COOP_GROUP_MASK_REGIDS
	.align		4
.L_22:
        /*0038*/ 	.byte	0x04, 0x29
        /*003a*/ 	.short	(.L_24 - .L_23)


	//   ....[0]....
.L_23:
        /*003c*/ 	.word	0xffffffff


	//   ....[1]....
        /*0040*/ 	.word	0xffffffff


	//   ....[2]....
        /*0044*/ 	.word	0xffffffff


	//   ....[3]....
        /*0048*/ 	.word	0xffffffff


	//   ....[4]....
        /*004c*/ 	.word	0xffffffff


	//----- nvinfo : EIATTR_COOP_GROUP_INSTR_OFFSETS
	.align		4
.L_24:
        /*0050*/ 	.byte	0x04, 0x28
        /*0052*/ 	.short	(.L_26 - .L_25)


	//   ....[0]....
.L_25:
        /*0054*/ 	.word	0x00000060


	//   ....[1]....
        /*0058*/ 	.word	0x00000070


	//   ....[2]....
        /*005c*/ 	.word	0x00000160


	//   ....[3]....
        /*0060*/ 	.word	0x000003e0


	//   ....[4]....
        /*0064*/ 	.word	0x000010d0


	//----- nvinfo : EIATTR_REG_RECONFIG
	.align		4
.L_26:
        /*0068*/ 	.byte	0x01, 0x54
	.zero		2


	//----- nvinfo : EIATTR_MBARRIER_INSTR_OFFSETS
	.align		4
        /*006c*/ 	.byte	0x04, 0x39
        /*006e*/ 	.short	(.L_28 - .L_27)


	//   ....[0]....
.L_27:
        /*0070*/ 	.word	0x00000280
        /*0074*/ 	.word	0x000000ff
        /*0078*/ 	.word	0x00000000
        /*007c*/ 	.short	0x0100
        /*007e*/ 	.byte	0x08
	.zero		1


	//   ....[1]....
        /*0080*/ 	.word	0x00000290
        /*0084*/ 	.word	0x000000ff
        /*0088*/ 	.word	0x00000050
        /*008c*/ 	.short	0x0100
        /*008e*/ 	.byte	0x08
	.zero		1


	//   ....[2]....
        /*0090*/ 	.word	0x000002a0
        /*0094*/ 	.word	0x000000ff
        /*0098*/ 	.word	0x00000008
        /*009c*/ 	.short	0x0100
        /*009e*/ 	.byte	0x08
	.zero		1


	//   ....[3]....
        /*00a0*/ 	.word	0x000002b0
        /*00a4*/ 	.word	0x000000ff
        /*00a8*/ 	.word	0x00000058
        /*00ac*/ 	.short	0x0100
        /*00ae*/ 	.byte	0x08
	.zero		1


	//   ....[4]....
        /*00b0*/ 	.word	0x000002c0
        /*00b4*/ 	.word	0x000000ff
        /*00b8*/ 	.word	0x00000010
        /*00bc*/ 	.short	0x0100
        /*00be*/ 	.byte	0x08
	.zero		1


	//   ....[5]....
        /*00c0*/ 	.word	0x000002d0
        /*00c4*/ 	.word	0x000000ff
        /*00c8*/ 	.word	0x00000060
        /*00cc*/ 	.short	0x0100
        /*00ce*/ 	.byte	0x08
	.zero		1


	//   ....[6]....
        /*00d0*/ 	.word	0x000002e0
        /*00d4*/ 	.word	0x000000ff
        /*00d8*/ 	.word	0x00000018
        /*00dc*/ 	.short	0x0100
        /*00de*/ 	.byte	0x08
	.zero		1


	//   ....[7]....
        /*00e0*/ 	.word	0x000002f0
        /*00e4*/ 	.word	0x000000ff
        /*00e8*/ 	.word	0x00000068
        /*00ec*/ 	.short	0x0100
        /*00ee*/ 	.byte	0x08
	.zero		1


	//   ....[8]....
        /*00f0*/ 	.word	0x00000300
        /*00f4*/ 	.word	0x000000ff
        /*00f8*/ 	.word	0x00000020
        /*00fc*/ 	.short	0x0100
        /*00fe*/ 	.byte	0x08
	.zero		1


	//   ....[9]....
        /*0100*/ 	.word	0x00000310
        /*0104*/ 	.word	0x000000ff
        /*0108*/ 	.word	0x00000070
        /*010c*/ 	.short	0x0100
        /*010e*/ 	.byte	0x08
	.zero		1


	//   ....[10]....
        /*0110*/ 	.word	0x00000320
        /*0114*/ 	.word	0x000000ff
        /*0118*/ 	.word	0x00000028
        /*011c*/ 	.short	0x0100
        /*011e*/ 	.byte	0x08
	.zero		1


	//   ....[11]....
        /*0120*/ 	.word	0x00000330
        /*0124*/ 	.word	0x000000ff
        /*0128*/ 	.word	0x00000078
        /*012c*/ 	.short	0x0100
        /*012e*/ 	.byte	0x08
	.zero		1


	//   ....[12]....
        /*0130*/ 	.word	0x00000340
        /*0134*/ 	.word	0x000000ff
        /*0138*/ 	.word	0x00000030
        /*013c*/ 	.short	0x0100
        /*013e*/ 	.byte	0x08
	.zero		1


	//   ....[13]....
        /*0140*/ 	.word	0x00000350
        /*0144*/ 	.word	0x000000ff
        /*0148*/ 	.word	0x00000080
        /*014c*/ 	.short	0x0100
        /*014e*/ 	.byte	0x08
	.zero		1


	//   ....[14]....
        /*0150*/ 	.word	0x00000360
        /*0154*/ 	.word	0x000000ff
        /*0158*/ 	.word	0x00000038
        /*015c*/ 	.short	0x0100
        /*015e*/ 	.byte	0x08
	.zero		1


	//   ....[15]....
        /*0160*/ 	.word	0x00000370
        /*0164*/ 	.word	0x000000ff
        /*0168*/ 	.word	0x00000088
        /*016c*/ 	.short	0x0100
        /*016e*/ 	.byte	0x08
	.zero		1


	//   ....[16]....
        /*0170*/ 	.word	0x00000380
        /*0174*/ 	.word	0x000000ff
        /*0178*/ 	.word	0x00000040
        /*017c*/ 	.short	0x0100
        /*017e*/ 	.byte	0x08
	.zero		1


	//   ....[17]....
        /*0180*/ 	.word	0x00000390
        /*0184*/ 	.word	0x000000ff
        /*0188*/ 	.word	0x00000090
        /*018c*/ 	.short	0x0100
        /*018e*/ 	.byte	0x08
	.zero		1


	//   ....[18]....
        /*0190*/ 	.word	0x000003a0
        /*0194*/ 	.word	0x000000ff
        /*0198*/ 	.word	0x00000048
        /*019c*/ 	.short	0x0100
        /*019e*/ 	.byte	0x08
	.zero		1


	//   ....[19]....
        /*01a0*/ 	.word	0x000003b0
        /*01a4*/ 	.word	0x000000ff
        /*01a8*/ 	.word	0x00000098
        /*01ac*/ 	.short	0x0100
        /*01ae*/ 	.byte	0x08
	.zero		1


	//   ....[20]....
        /*01b0*/ 	.word	0x00000650
        /*01b4*/ 	.word	0x000000ff
        /*01b8*/ 	.word	0x000000b0
        /*01bc*/ 	.short	0x0100
        /*01be*/ 	.byte	0x06
	.zero		1


	//   ....[21]....
        /*01c0*/ 	.word	0x000006a0
        /*01c4*/ 	.word	0x000000ff
        /*01c8*/ 	.word	0x000000b8
        /*01cc*/ 	.short	0x0100
        /*01ce*/ 	.byte	0x06
	.zero		1


	//   ....[22]....
        /*01d0*/ 	.word	0x000015e0
        /*01d4*/ 	.word	0x000000ff
        /*01d8*/ 	.word	0x00000000
        /*01dc*/ 	.short	0x010a
        /*01de*/ 	.byte	0x08
	.zero		1


	//   ....[23]....
        /*01e0*/ 	.word	0x00001680
        /*01e4*/ 	.word	0x000000ff
        /*01e8*/ 	.word	0x00000000
        /*01ec*/ 	.short	0x010a
        /*01ee*/ 	.byte	0x08
	.zero		1


	//   ....[24]....
        /*01f0*/ 	.word	0x00001820
        /*01f4*/ 	.word	0x000000ff
        /*01f8*/ 	.word	0x00000000
        /*01fc*/ 	.short	0x0101
        /*01fe*/ 	.byte	0x08
	.zero		1


	//   ....[25]....
        /*0200*/ 	.word	0x0000be30
        /*0204*/ 	.word	0x0000000e
        /*0208*/ 	.word	0x00000050
        /*020c*/ 	.short	0x010a
        /*020e*/ 	.byte	0x3f
	.zero		1


	//   ....[26]....
        /*0210*/ 	.word	0x0000c2a0
        /*0214*/ 	.word	0x00000008
        /*0218*/ 	.word	0x000000b8
        /*021c*/ 	.short	0x0101
        /*021e*/ 	.byte	0x3f
	.zero		1


	//   ....[27]....
        /*0220*/ 	.word	0x0000c990
        /*0224*/ 	.word	0x00000006
        /*0228*/ 	.word	0x00000000
        /*022c*/ 	.short	0x010a
        /*022e*/ 	.byte	0x3f
	.zero		1


	//   ....[28]....
        /*0230*/ 	.word	0x0000ca10
        /*0234*/ 	.word	0x00000007
        /*0238*/ 	.word	0x00000000
        /*023c*/ 	.short	0x010a
        /*023e*/ 	.byte	0x3f
	.zero		1


	//   ....[29]....
        /*0240*/ 	.word	0x0000caa0
        /*0244*/ 	.word	0x00000006
        /*0248*/ 	.word	0x00000000
        /*024c*/ 	.short	0x010a
        /*024e*/ 	.byte	0x3f
	.zero		1


	//   ....[30]....
        /*0250*/ 	.word	0x0000cb30
        /*0254*/ 	.word	0x00000009
        /*0258*/ 	.word	0x00000000
        /*025c*/ 	.short	0x010a
        /*025e*/ 	.byte	0x3f
	.zero		1


	//   ....[31]....
        /*0260*/ 	.word	0x0000cbc0
        /*0264*/ 	.word	0x00000006
        /*0268*/ 	.word	0x00000000
        /*026c*/ 	.short	0x010a
        /*026e*/ 	.byte	0x3f
	.zero		1


	//   ....[32]....
        /*0270*/ 	.word	0x0000cc50
        /*0274*/ 	.word	0x00000009
        /*0278*/ 	.word	0x00000000
        /*027c*/ 	.short	0x010a
        /*027e*/ 	.byte	0x3f
	.zero		1


	//   ....[33]....
        /*0280*/ 	.word	0x0000cce0
        /*0284*/ 	.word	0x00000006
        /*0288*/ 	.word	0x00000000
        /*028c*/ 	.short	0x010a
        /*028e*/ 	.byte	0x3f
	.zero		1


	//   ....[34]....
        /*0290*/ 	.word	0x0000cd70
        /*0294*/ 	.word	0x00000009
        /*0298*/ 	.word	0x00000000
        /*029c*/ 	.short	0x010a
        /*029e*/ 	.byte	0x3f
	.zero		1


	//   ....[35]....
        /*02a0*/ 	.word	0x0000ce00
        /*02a4*/ 	.word	0x00000006
        /*02a8*/ 	.word	0x00000000
        /*02ac*/ 	.short	0x010a
        /*02ae*/ 	.byte	0x3f
	.zero		1


	//   ....[36]....
        /*02b0*/ 	.word	0x0000ce90
        /*02b4*/ 	.word	0x00000003
        /*02b8*/ 	.word	0x00000000
        /*02bc*/ 	.short	0x010a
        /*02be*/ 	.byte	0x3f
	.zero		1


	//   ....[37]....
        /*02c0*/ 	.word	0x0000cf00
        /*02c4*/ 	.word	0x0000000e
        /*02c8*/ 	.word	0x00000000
        /*02cc*/ 	.short	0x010a
        /*02ce*/ 	.byte	0x3f
	.zero		1


	//   ....[38]....
        /*02d0*/ 	.word	0x0000cfd0
        /*02d4*/ 	.word	0x0000000e
        /*02d8*/ 	.word	0x00000050
        /*02dc*/ 	.short	0x010a
        /*02de*/ 	.byte	0x3f
	.zero		1


	//   ....[39]....
        /*02e0*/ 	.word	0x0000d0b0
        /*02e4*/ 	.word	0x00000006
        /*02e8*/ 	.word	0x00000000
        /*02ec*/ 	.short	0x010a
        /*02ee*/ 	.byte	0x3f
	.zero		1


	//   ....[40]....
        /*02f0*/ 	.word	0x0000d100
        /*02f4*/ 	.word	0x00000007
        /*02f8*/ 	.word	0x00000000
        /*02fc*/ 	.short	0x010a
        /*02fe*/ 	.byte	0x3f
	.zero		1


	//   ....[41]....
        /*0300*/ 	.word	0x0000d150
        /*0304*/ 	.word	0x00000006
        /*0308*/ 	.word	0x00000000
        /*030c*/ 	.short	0x010a
        /*030e*/ 	.byte	0x3f
	.zero		1


	//   ....[42]....
        /*0310*/ 	.word	0x0000d1a0
        /*0314*/ 	.word	0x00000009
        /*0318*/ 	.word	0x00000000
        /*031c*/ 	.short	0x010a
        /*031e*/ 	.byte	0x3f
	.zero		1


	//   ....[43]....
        /*0320*/ 	.word	0x0000d1f0
        /*0324*/ 	.word	0x00000006
        /*0328*/ 	.word	0x00000000
        /*032c*/ 	.short	0x010a
        /*032e*/ 	.byte	0x3f
	.zero		1


	//   ....[44]....
        /*0330*/ 	.word	0x0000d240
        /*0334*/ 	.word	0x00000009
        /*0338*/ 	.word	0x00000000
        /*033c*/ 	.short	0x010a
        /*033e*/ 	.byte	0x3f
	.zero		1


	//   ....[45]....
        /*0340*/ 	.word	0x0000d290
        /*0344*/ 	.word	0x00000006
        /*0348*/ 	.word	0x00000000
        /*034c*/ 	.short	0x010a
        /*034e*/ 	.byte	0x3f
	.zero		1


	//   ....[46]....
        /*0350*/ 	.word	0x0000d2e0
        /*0354*/ 	.word	0x00000009
        /*0358*/ 	.word	0x00000000
        /*035c*/ 	.short	0x010a
        /*035e*/ 	.byte	0x3f
	.zero		1


	//   ....[47]....
        /*0360*/ 	.word	0x0000d330
        /*0364*/ 	.word	0x00000006
        /*0368*/ 	.word	0x00000000
        /*036c*/ 	.short	0x010a
        /*036e*/ 	.byte	0x3f
	.zero		1


	//----- nvinfo : EIATTR_NUM_MBARRIERS
	.align		4
.L_28:
        /*0370*/ 	.byte	0x03, 0x38
        /*0372*/ 	.short	0x0016


	//----- nvinfo : EIATTR_EXIT_INSTR_OFFSETS
	.align		4
        /*0374*/ 	.byte	0x04, 0x1c
        /*0376*/ 	.short	(.L_30 - .L_29)


	//   ....[0]....
.L_29:
        /*0378*/ 	.word	0x000006f0


	//   ....[1]....
        /*037c*/ 	.word	0x00000fa0


	//   ....[2]....
        /*0380*/ 	.word	0x0000b490


	//   ....[3]....
        /*0384*/ 	.word	0x0000bac0


	//   ....[4]....
        /*0388*/ 	.word	0x0000cee0


	//----- nvinfo : EIATTR_MAX_THREADS
	.align		4
.L_30:
        /*038c*/ 	.byte	0x04, 0x05
        /*038e*/ 	.short	(.L_32 - .L_31)
.L_31:
        /*0390*/ 	.word	0x00000180
        /*0394*/ 	.word	0x00000001
        /*0398*/ 	.word	0x00000001


	//----- nvinfo : EIATTR_CRS_STACK_SIZE
	.align		4
.L_32:
        /*039c*/ 	.byte	0x04, 0x1e
        /*039e*/ 	.short	(.L_34 - .L_33)
.L_33:
        /*03a0*/ 	.word	0x00000000


	//----- nvinfo : EIATTR_CBANK_PARAM_SIZE
	.align		4
.L_34:
        /*03a4*/ 	.byte	0x03, 0x19
        /*03a6*/ 	.short	0x0570


	//----- nvinfo : EIATTR_PARAM_CBANK
	.align		4
        /*03a8*/ 	.byte	0x04, 0x0a
        /*03aa*/ 	.short	(.L_36 - .L_35)
	.align		4
.L_35:
        /*03ac*/ 	.word	index@(.nv.constant0._ZN7cutlass13device_kernelINS_4gemm6kernel13GemmUniversalIN4cute5tupleIJiiiiEEENS1_10collective13CollectiveMmaINS1_40MainloopSm90TmaGmmaWarpSpecializedSparseILi10ENS5_IJNS4_1CILi1EEESB_SB_EEENS1_35KernelTmaWarpSpecializedCooperativeEEENS5_IJNSA_ILi128EEENSA_ILi256EEENSA_ILi64EEEEEEaNS5_IJNS4_6LayoutINS5_IJiNS5_IJNSA_ILi2EEEiEEEiEEENS5_IJlNS5_IJSB_SK_EEElEEEEENSJ_INS5_IJNS5_IJSH_iEEESQ_iEEENS5_IJNS5_IJSH_NSA_ILi4096EEEEEENS5_IJSB_lEEElEEEEEEEEaNS5_IJlSB_lEEENS4_8TiledMMAINS4_8MMA_AtomIJNS4_4SM904GMMA6SPARSE28GMMA_64x256x64_S32S8S8_SS_TNILNS12_9SparseSelE0EEEEEENSJ_INS5_IJSK_SB_SB_EEENS5_IJSB_NSA_ILi0EEES19_EEEEENS5_IJNS4_10UnderscoreES1C_S1C_EEEEENS4_13SM90_TMA_LOADENS4_14ComposedLayoutINS4_7SwizzleILi1ELi4ELi3EEENS4_25smem_sparse_ptr_flag_bitsILi2ELi8EEENSJ_INS5_IJNS5_IJSB_NSA_ILi8EEEEEENS5_IJSK_NSA_ILi32EEEEEEEEENS5_IJNS5_IJS19_SH_EEESN_EEEEEEEvNS4_8identityES1F_NS1G_INS1H_ILi2ELi4ELi3EEENS4_18smem_ptr_flag_bitsILi8EEENSJ_INS5_IJS1L_SH_EEENS5_IJSH_SB_EEEEEEEvS1U_EENS_8epilogue10collective6detail29Sm90TmaWarpSpecializedAdapterINS24_15DefaultEpilogueIiNS5_IJSB_llEEES28_NS23_6thread17LinearCombinationIiLi1EiiLNS29_9ScaleType4KindE0ELNS_15FloatRoundStyleE2EiEENS1_15EpilogueDefaultEEEEEvvEEEEvNT_6ParamsE)
        /*03b0*/ 	.short	0x0210
        /*03b2*/ 	.short	0x0570


	//----- nvinfo : EIATTR_SW_WAR
	.align		4
.L_36:
        /*03b4*/ 	.byte	0x04, 0x36
        /*03b6*/ 	.short	(.L_38 - .L_37)
.L_37:
        /*03b8*/ 	.word	0x00000008
.L_38:


//--------------------- .nv.callgraph             --------------------------
	.section	.nv.callgraph,"",@"SHT_CUDA_CALLGRAPH"
	.align	4
	.sectionentsize	8
	.align		4
        /*0000*/ 	.word	0x00000000
	.align		4
        /*0004*/ 	.word	0xffffffff
	.align		4
        /*0008*/ 	.word	0x00000000
	.align		4
        /*000c*/ 	.word	0xfffffffe
	.align		4
        /*0010*/ 	.word	0x00000000
	.align		4
        /*0014*/ 	.word	0xfffffffd
	.align		4
        /*0018*/ 	.word	0x00000000
	.align		4
        /*001c*/ 	.word	0xfffffffc


//--------------------- .nv.constant4             --------------------------
	.section	.nv.constant4,"a",@progbits
	.align	8
	.align		8
.nv.constant4:
        /*0000*/ 	.dword	_ZN39_INTERNAL_3436b7b2_4_k_cu_8009d27e_27974cuda3std3__45__cpo5beginE
	.align		8
        /*0008*/ 	.dword	_ZN39_INTERNAL_3436b7b2_4_k_cu_8009d27e_27974cuda3std3__45__cpo3endE
	.align		8
        /*0010*/ 	.dword	_ZN39_INTERNAL_3436b7b2_4_k_cu_8009d27e_27974cuda3std3__45__cpo6cbeginE
	.align		8
        /*0018*/ 	.dword	_ZN39_INTERNAL_3436b7b2_4_k_cu_8009d27e_27974cuda3std3__45__cpo4cendE
	.align		8
        /*0020*/ 	.dword	_ZN39_INTERNAL_3436b7b2_4_k_cu_8009d27e_27974cuda3std3__441_GLOBAL__N__3436b7b2_4_k_cu_8009d27e_27976ignoreE
	.align		8
        /*0028*/ 	.dword	_ZN39_INTERNAL_3436b7b2_4_k_cu_8009d27e_27974cuda3std3__419piecewise_constructE
	.align		8
        /*0030*/ 	.dword	_ZN39_INTERNAL_3436b7b2_4_k_cu_8009d27e_27974cuda3std3__48in_placeE
	.align		8
        /*0038*/ 	.dword	_ZN39_INTERNAL_3436b7b2_4_k_cu_8009d27e_27974cuda3std6ranges3__45__cpo4swapE
	.align		8
        /*0040*/ 	.dword	_ZN39_INTERNAL_3436b7b2_4_k_cu_8009d27e_27974cuda3std6ranges3__45__cpo9iter_moveE
	.align		8
        /*0048*/ 	.dword	_ZN39_INTERNAL_3436b7b2_4_k_cu_8009d27e_27974cute7productE
	.align		8
        /*0050*/ 	.dword	_ZN39_INTERNAL_3436b7b2_4_k_cu_8009d27e_27974cute1_E


//--------------------- .text._ZN7cutlass13device_kernelINS_4gemm6kernel13GemmUniversalIN4cute5tupleIJiiiiEEENS1_10collective13CollectiveMmaINS1_40MainloopSm90TmaGmmaWarpSpecializedSparseILi10ENS5_IJNS4_1CILi1EEESB_SB_EEENS1_35KernelTmaWarpSpecializedCooperativeEEENS5_IJNSA_ILi128EEENSA_ILi256EEENSA_ILi64EEEEEEaNS5_IJNS4_6LayoutINS5_IJiNS5_IJNSA_ILi2EEEiEEEiEEENS5_IJlNS5_IJSB_SK_EEElEEEEENSJ_INS5_IJNS5_IJSH_iEEESQ_iEEENS5_IJNS5_IJSH_NSA_ILi4096EEEEEENS5_IJSB_lEEElEEEEEEEEaNS5_IJlSB_lEEENS4_8TiledMMAINS4_8MMA_AtomIJNS4_4SM904GMMA6SPARSE28GMMA_64x256x64_S32S8S8_SS_TNILNS12_9SparseSelE0EEEEEENSJ_INS5_IJSK_SB_SB_EEENS5_IJSB_NSA_ILi0EEES19_EEEEENS5_IJNS4_10UnderscoreES1C_S1C_EEEEENS4_13SM90_TMA_LOADENS4_14ComposedLayoutINS4_7SwizzleILi1ELi4ELi3EEENS4_25smem_sparse_ptr_flag_bitsILi2ELi8EEENSJ_INS5_IJNS5_IJSB_NSA_ILi8EEEEEENS5_IJSK_NSA_ILi32EEEEEEEEENS5_IJNS5_IJS19_SH_EEESN_EEEEEEEvNS4_8identityES1F_NS1G_INS1H_ILi2ELi4ELi3EEENS4_18smem_ptr_flag_bitsILi8EEENSJ_INS5_IJS1L_SH_EEENS5_IJSH_SB_EEEEEEEvS1U_EENS_8epilogue10collective6detail29Sm90TmaWarpSpecializedAdapterINS24_15DefaultEpilogueIiNS5_IJSB_llEEES28_NS23_6thread17LinearCombinationIiLi1EiiLNS29_9ScaleType4KindE0ELNS_15FloatRoundStyleE2EiEENS1_15EpilogueDefaultEEEEEvvEEEEvNT_6ParamsE --------------------------
	.section	.text._ZN7cutlass13device_kernelINS_4gemm6kernel13GemmUniversalIN4cute5tupleIJiiiiEEENS1_10collective13CollectiveMmaINS1_40MainloopSm90TmaGmmaWarpSpecializedSparseILi10ENS5_IJNS4_1CILi1EEESB_SB_EEENS1_35KernelTmaWarpSpecializedCooperativeEEENS5_IJNSA_ILi128EEENSA_ILi256EEENSA_ILi64EEEEEEaNS5_IJNS4_6LayoutINS5_IJiNS5_IJNSA_ILi2EEEiEEEiEEENS5_IJlNS5_IJSB_SK_EEElEEEEENSJ_INS5_IJNS5_IJSH_iEEESQ_iEEENS5_IJNS5_IJSH_NSA_ILi4096EEEEEENS5_IJSB_lEEElEEEEEEEEaNS5_IJlSB_lEEENS4_8TiledMMAINS4_8MMA_AtomIJNS4_4SM904GMMA6SPARSE28GMMA_64x256x64_S32S8S8_SS_TNILNS12_9SparseSelE0EEEEEENSJ_INS5_IJSK_SB_SB_EEENS5_IJSB_NSA_ILi0EEES19_EEEEENS5_IJNS4_10UnderscoreES1C_S1C_EEEEENS4_13SM90_TMA_LOADENS4_14ComposedLayoutINS4_7SwizzleILi1ELi4ELi3EEENS4_25smem_sparse_ptr_flag_bitsILi2ELi8EEENSJ_INS5_IJNS5_IJSB_NSA_ILi8EEEEEENS5_IJSK_NSA_ILi32EEEEEEEEENS5_IJNS5_IJS19_SH_EEESN_EEEEEEEvNS4_8identityES1F_NS1G_INS1H_ILi2ELi4ELi3EEENS4_18smem_ptr_flag_bitsILi8EEENSJ_INS5_IJS1L_SH_EEENS5_IJSH_SB_EEEEEEEvS1U_EENS_8epilogue10collective6detail29Sm90TmaWarpSpecializedAdapterINS24_15DefaultEpilogueIiNS5_IJSB_llEEES28_NS23_6thread17LinearCombinationIiLi1EiiLNS29_9ScaleType4KindE0ELNS_15FloatRoundStyleE2EiEENS1_15EpilogueDefaultEEEEEvvEEEEvNT_6ParamsE,"ax",@progbits
	.align	128
.text._ZN7cutlass13device_kernelINS_4gemm6kernel13GemmUniversalIN4cute5tupleIJiiiiEEENS1_10collective13CollectiveMmaINS1_40MainloopSm90TmaGmmaWarpSpecializedSparseILi10ENS5_IJNS4_1CILi1EEESB_SB_EEENS1_35KernelTmaWarpSpecializedCooperativeEEENS5_IJNSA_ILi128EEENSA_ILi256EEENSA_ILi64EEEEEEaNS5_IJNS4_6LayoutINS5_IJiNS5_IJNSA_ILi2EEEiEEEiEEENS5_IJlNS5_IJSB_SK_EEElEEEEENSJ_INS5_IJNS5_IJSH_iEEESQ_iEEENS5_IJNS5_IJSH_NSA_ILi4096EEEEEENS5_IJSB_lEEElEEEEEEEEaNS5_IJlSB_lEEENS4_8TiledMMAINS4_8MMA_AtomIJNS4_4SM904GMMA6SPARSE28GMMA_64x256x64_S32S8S8_SS_TNILNS12_9SparseSelE0EEEEEENSJ_INS5_IJSK_SB_SB_EEENS5_IJSB_NSA_ILi0EEES19_EEEEENS5_IJNS4_10UnderscoreES1C_S1C_EEEEENS4_13SM90_TMA_LOADENS4_14ComposedLayoutINS4_7SwizzleILi1ELi4ELi3EEENS4_25smem_sparse_ptr_flag_bitsILi2ELi8EEENSJ_INS5_IJNS5_IJSB_NSA_ILi8EEEEEENS5_IJSK_NSA_ILi32EEEEEEEEENS5_IJNS5_IJS19_SH_EEESN_EEEEEEEvNS4_8identityES1F_NS1G_INS1H_ILi2ELi4ELi3EEENS4_18smem_ptr_flag_bitsILi8EEENSJ_INS5_IJS1L_SH_EEENS5_IJSH_SB_EEEEEEEvS1U_EENS_8epilogue10collective6detail29Sm90TmaWarpSpecializedAdapterINS24_15DefaultEpilogueIiNS5_IJSB_llEEES28_NS23_6thread17LinearCombinationIiLi1EiiLNS29_9ScaleType4KindE0ELNS_15FloatRoundStyleE2EiEENS1_15EpilogueDefaultEEEEEvvEEEEvNT_6ParamsE:
        .type           _ZN7cutlass13device_kernelINS_4gemm6kernel13GemmUniversalIN4cute5tupleIJiiiiEEENS1_10collective13CollectiveMmaINS1_40MainloopSm90TmaGmmaWarpSpecializedSparseILi10ENS5_IJNS4_1CILi1EEESB_SB_EEENS1_35KernelTmaWarpSpecializedCooperativeEEENS5_IJNSA_ILi128EEENSA_ILi256EEENSA_ILi64EEEEEEaNS5_IJNS4_6LayoutINS5_IJiNS5_IJNSA_ILi2EEEiEEEiEEENS5_IJlNS5_IJSB_SK_EEElEEEEENSJ_INS5_IJNS5_IJSH_iEEESQ_iEEENS5_IJNS5_IJSH_NSA_ILi4096EEEEEENS5_IJSB_lEEElEEEEEEEEaNS5_IJlSB_lEEENS4_8TiledMMAINS4_8MMA_AtomIJNS4_4SM904GMMA6SPARSE28GMMA_64x256x64_S32S8S8_SS_TNILNS12_9SparseSelE0EEEEEENSJ_INS5_IJSK_SB_SB_EEENS5_IJSB_NSA_ILi0EEES19_EEEEENS5_IJNS4_10UnderscoreES1C_S1C_EEEEENS4_13SM90_TMA_LOADENS4_14ComposedLayoutINS4_7SwizzleILi1ELi4ELi3EEENS4_25smem_sparse_ptr_flag_bitsILi2ELi8EEENSJ_INS5_IJNS5_IJSB_NSA_ILi8EEEEEENS5_IJSK_NSA_ILi32EEEEEEEEENS5_IJNS5_IJS19_SH_EEESN_EEEEEEEvNS4_8identityES1F_NS1G_INS1H_ILi2ELi4ELi3EEENS4_18smem_ptr_flag_bitsILi8EEENSJ_INS5_IJS1L_SH_EEENS5_IJSH_SB_EEEEEEEvS1U_EENS_8epilogue10collective6detail29Sm90TmaWarpSpecializedAdapterINS24_15DefaultEpilogueIiNS5_IJSB_llEEES28_NS23_6thread17LinearCombinationIiLi1EiiLNS29_9ScaleType4KindE0ELNS_15FloatRoundStyleE2EiEENS1_15EpilogueDefaultEEEEEvvEEEEvNT_6ParamsE,@function
        .size           _ZN7cutlass13device_kernelINS_4gemm6kernel13GemmUniversalIN4cute5tupleIJiiiiEEENS1_10collective13CollectiveMmaINS1_40MainloopSm90TmaGmmaWarpSpecializedSparseILi10ENS5_IJNS4_1CILi1EEESB_SB_EEENS1_35KernelTmaWarpSpecializedCooperativeEEENS5_IJNSA_ILi128EEENSA_ILi256EEENSA_ILi64EEEEEEaNS5_IJNS4_6LayoutINS5_IJiNS5_IJNSA_ILi2EEEiEEEiEEENS5_IJlNS5_IJSB_SK_EEElEEEEENSJ_INS5_IJNS5_IJSH_iEEESQ_iEEENS5_IJNS5_IJSH_NSA_ILi4096EEEEEENS5_IJSB_lEEElEEEEEEEEaNS5_IJlSB_lEEENS4_8TiledMMAINS4_8MMA_AtomIJNS4_4SM904GMMA6SPARSE28GMMA_64x256x64_S32S8S8_SS_TNILNS12_9SparseSelE0EEEEEENSJ_INS5_IJSK_SB_SB_EEENS5_IJSB_NSA_ILi0EEES19_EEEEENS5_IJNS4_10UnderscoreES1C_S1C_EEEEENS4_13SM90_TMA_LOADENS4_14ComposedLayoutINS4_7SwizzleILi1ELi4ELi3EEENS4_25smem_sparse_ptr_flag_bitsILi2ELi8EEENSJ_INS5_IJNS5_IJSB_NSA_ILi8EEEEEENS5_IJSK_NSA_ILi32EEEEEEEEENS5_IJNS5_IJS19_SH_EEESN_EEEEEEEvNS4_8identityES1F_NS1G_INS1H_ILi2ELi4ELi3EEENS4_18smem_ptr_flag_bitsILi8EEENSJ_INS5_IJS1L_SH_EEENS5_IJSH_SB_EEEEEEEvS1U_EENS_8epilogue10collective6detail29Sm90TmaWarpSpecializedAdapterINS24_15DefaultEpilogueIiNS5_IJSB_llEEES28_NS23_6thread17LinearCombinationIiLi1EiiLNS29_9ScaleType4KindE0ELNS_15FloatRoundStyleE2EiEENS1_15EpilogueDefaultEEEEEvvEEEEvNT_6ParamsE,(.L_x_326 - _ZN7cutlass13device_kernelINS_4gemm6kernel13GemmUniversalIN4cute5tupleIJiiiiEEENS1_10collective13CollectiveMmaINS1_40MainloopSm90TmaGmmaWarpSpecializedSparseILi10ENS5_IJNS4_1CILi1EEESB_SB_EEENS1_35KernelTmaWarpSpecializedCooperativeEEENS5_IJNSA_ILi128EEENSA_ILi256EEENSA_ILi64EEEEEEaNS5_IJNS4_6LayoutINS5_IJiNS5_IJNSA_ILi2EEEiEEEiEEENS5_IJlNS5_IJSB_SK_EEElEEEEENSJ_INS5_IJNS5_IJSH_iEEESQ_iEEENS5_IJNS5_IJSH_NSA_ILi4096EEEEEENS5_IJSB_lEEElEEEEEEEEaNS5_IJlSB_lEEENS4_8TiledMMAINS4_8MMA_AtomIJNS4_4SM904GMMA6SPARSE28GMMA_64x256x64_S32S8S8_SS_TNILNS12_9SparseSelE0EEEEEENSJ_INS5_IJSK_SB_SB_EEENS5_IJSB_NSA_ILi0EEES19_EEEEENS5_IJNS4_10UnderscoreES1C_S1C_EEEEENS4_13SM90_TMA_LOADENS4_14ComposedLayoutINS4_7SwizzleILi1ELi4ELi3EEENS4_25smem_sparse_ptr_flag_bitsILi2ELi8EEENSJ_INS5_IJNS5_IJSB_NSA_ILi8EEEEEENS5_IJSK_NSA_ILi32EEEEEEEEENS5_IJNS5_IJS19_SH_EEESN_EEEEEEEvNS4_8identityES1F_NS1G_INS1H_ILi2ELi4ELi3EEENS4_18smem_ptr_flag_bitsILi8EEENSJ_INS5_IJS1L_SH_EEENS5_IJSH_SB_EEEEEEEvS1U_EENS_8epilogue10collective6detail29Sm90TmaWarpSpecializedAdapterINS24_15DefaultEpilogueIiNS5_IJSB_llEEES28_NS23_6thread17LinearCombinationIiLi1EiiLNS29_9ScaleType4KindE0ELNS_15FloatRoundStyleE2EiEENS1_15EpilogueDefaultEEEEEvvEEEEvNT_6ParamsE)
        .other          _ZN7cutlass13device_kernelINS_4gemm6kernel13GemmUniversalIN4cute5tupleIJiiiiEEENS1_10collective13CollectiveMmaINS1_40MainloopSm90TmaGmmaWarpSpecializedSparseILi10ENS5_IJNS4_1CILi1EEESB_SB_EEENS1_35KernelTmaWarpSpecializedCooperativeEEENS5_IJNSA_ILi128EEENSA_ILi256EEENSA_ILi64EEEEEEaNS5_IJNS4_6LayoutINS5_IJiNS5_IJNSA_ILi2EEEiEEEiEEENS5_IJlNS5_IJSB_SK_EEElEEEEENSJ_INS5_IJNS5_IJSH_iEEESQ_iEEENS5_IJNS5_IJSH_NSA_ILi4096EEEEEENS5_IJSB_lEEElEEEEEEEEaNS5_IJlSB_lEEENS4_8TiledMMAINS4_8MMA_AtomIJNS4_4SM904GMMA6SPARSE28GMMA_64x256x64_S32S8S8_SS_TNILNS12_9SparseSelE0EEEEEENSJ_INS5_IJSK_SB_SB_EEENS5_IJSB_NSA_ILi0EEES19_EEEEENS5_IJNS4_10UnderscoreES1C_S1C_EEEEENS4_13SM90_TMA_LOADENS4_14ComposedLayoutINS4_7SwizzleILi1ELi4ELi3EEENS4_25smem_sparse_ptr_flag_bitsILi2ELi8EEENSJ_INS5_IJNS5_IJSB_NSA_ILi8EEEEEENS5_IJSK_NSA_ILi32EEEEEEEEENS5_IJNS5_IJS19_SH_EEESN_EEEEEEEvNS4_8identityES1F_NS1G_INS1H_ILi2ELi4ELi3EEENS4_18smem_ptr_flag_bitsILi8EEENSJ_INS5_IJS1L_SH_EEENS5_IJSH_SB_EEEEEEEvS1U_EENS_8epilogue10collective6detail29Sm90TmaWarpSpecializedAdapterINS24_15DefaultEpilogueIiNS5_IJSB_llEEES28_NS23_6thread17LinearCombinationIiLi1EiiLNS29_9ScaleType4KindE0ELNS_15FloatRoundStyleE2EiEENS1_15EpilogueDefaultEEEEEvvEEEEvNT_6ParamsE,@"STO_CUDA_ENTRY STV_DEFAULT"
_ZN7cutlass13device_kernelINS_4gemm6kernel13GemmUniversalIN4cute5tupleIJiiiiEEENS1_10collective13CollectiveMmaINS1_40MainloopSm90TmaGmmaWarpSpecializedSparseILi10ENS5_IJNS4_1CILi1EEESB_SB_EEENS1_35KernelTmaWarpSpecializedCooperativeEEENS5_IJNSA_ILi128EEENSA_ILi256EEENSA_ILi64EEEEEEaNS5_IJNS4_6LayoutINS5_IJiNS5_IJNSA_ILi2EEEiEEEiEEENS5_IJlNS5_IJSB_SK_EEElEEEEENSJ_INS5_IJNS5_IJSH_iEEESQ_iEEENS5_IJNS5_IJSH_NSA_ILi4096EEEEEENS5_IJSB_lEEElEEEEEEEEaNS5_IJlSB_lEEENS4_8TiledMMAINS4_8MMA_AtomIJNS4_4SM904GMMA6SPARSE28GMMA_64x256x64_S32S8S8_SS_TNILNS12_9SparseSelE0EEEEEENSJ_INS5_IJSK_SB_SB_EEENS5_IJSB_NSA_ILi0EEES19_EEEEENS5_IJNS4_10UnderscoreES1C_S1C_EEEEENS4_13SM90_TMA_LOADENS4_14ComposedLayoutINS4_7SwizzleILi1ELi4ELi3EEENS4_25smem_sparse_ptr_flag_bitsILi2ELi8EEENSJ_INS5_IJNS5_IJSB_NSA_ILi8EEEEEENS5_IJSK_NSA_ILi32EEEEEEEEENS5_IJNS5_IJS19_SH_EEESN_EEEEEEEvNS4_8identityES1F_NS1G_INS1H_ILi2ELi4ELi3EEENS4_18smem_ptr_flag_bitsILi8EEENSJ_INS5_IJS1L_SH_EEENS5_IJSH_SB_EEEEEEEvS1U_EENS_8epilogue10collective6detail29Sm90TmaWarpSpecializedAdapterINS24_15DefaultEpilogueIiNS5_IJSB_llEEES28_NS23_6thread17LinearCombinationIiLi1EiiLNS29_9ScaleType4KindE0ELNS_15FloatRoundStyleE2EiEENS1_15EpilogueDefaultEEEEEvvEEEEvNT_6ParamsE:
[----:B------:R-:W-:Y:S01]  /*0000*/  LDC R1, c[0x0][0x28] ;  /* 0x00000a00ff017b82 */ /* 0x000fe20000000800 */
[----:B------:R-:W0:Y:S01]  /*0010*/  S2R R0, SR_TID.X ;  /* 0x0000000000007919 */ /* 0x000e220000002100 */
[----:B------:R-:W-:Y:S01]  /*0020*/  ELECT P0, URZ, PT ;  /* 0x00000000003f782f */ /* 0x000fe20003800000 */
[----:B------:R-:W-:Y:S01]  /*0030*/  BSSY B0, `(.L_x_0) ;  /* 0x0000012000007945 */ /* 0x000fe20003800000 */
[--C-:B0-----:R-:W-:Y:S02]  /*0040*/  SHF.R.U32.HI R2, RZ, 0x5, R0.reuse ;  /* 0x00000005ff027819 */ /* 0x101fe40000011600 */
[----:B------:R-:W-:-:S03]  /*0050*/  SHF.R.U32.HI R5, RZ, 0x7, R0 ;  /* 0x00000007ff057819 */ /* 0x000fc60000011600 */
[----:B------:R-:W0:Y:S04]  /*0060*/  SHFL.IDX PT, R6, R2, RZ, 0x1f ;  /* 0x00001fff02067589 */ /* 0x000e2800000e0000 */
[----:B------:R1:W2:Y:S01]  /*0070*/  SHFL.IDX PT, R4, R5, RZ, 0x1f ;  /* 0x00001fff05047589 */ /* 0x0002a200000e0000 */
[----:B0-----:R-:W-:-:S13]  /*0080*/  ISETP.NE.OR P0, PT, R6, RZ, !P0 ;  /* 0x000000ff0600720c */ /* 0x001fda0004705670 */
[----:B-12---:R-:W-:Y:S05]  /*0090*/  @P0 BRA `(.L_x_1) ;  /* 0x00000000002c0947 */ /* 0x006fea0003800000 */
[----:B------:R-:W-:Y:S02]  /*00a0*/  ULDC.64 UR4, c[0x0][0x198] ;  /* 0x0000660000047ab9 */ /* 0x000fe40000000a00 */
[----:B------:R-:W-:Y:S02]  /*00b0*/  UIADD3 UR6, UP0, UR4, 0xf0, URZ ;  /* 0x000000f004067890 */ /* 0x000fe4000ff1e03f */
[----:B------:R-:W-:Y:S02]  /*00c0*/  UIADD3 UR8, UP1, UR4, 0x1f0, URZ ;  /* 0x000001f004087890 */ /* 0x000fe4000ff3e03f */
[----:B------:R-:W-:Y:S02]  /*00d0*/  UIADD3 UR4, UP2, UR4, 0x2f0, URZ ;  /* 0x000002f004047890 */ /* 0x000fe4000ff5e03f */
[----:B------:R-:W-:Y:S02]  /*00e0*/  UIADD3.X UR7, URZ, UR5, URZ, UP0, !UPT ;  /* 0x000000053f077290 */ /* 0x000fe400087fe43f */
[----:B------:R-:W-:-:S02]  /*00f0*/  UIADD3.X UR9, URZ, UR5, URZ, UP1, !UPT ;  /* 0x000000053f097290 */ /* 0x000fc40008ffe43f */
[----:B------:R-:W-:-:S05]  /*0100*/  UIADD3.X UR5, URZ, UR5, URZ, UP2, !UPT ;  /* 0x000000053f057290 */ /* 0x000fca00097fe43f */
[----:B------:R0:W-:Y:S02]  /*0110*/  UTMACCTL.PF [UR6] ;  /* 0x00000000060079b9 */ /* 0x0001e40008040000 */
[----:B------:R0:W-:Y:S02]  /*0120*/  UTMACCTL.PF [UR8] ;  /* 0x00000000080079b9 */ /* 0x0001e40008040000 */
[----:B------:R0:W-:Y:S02]  /*0130*/  UTMACCTL.PF [UR4] ;  /* 0x00000000040079b9 */ /* 0x0001e40008040000 */
[----:B0-----:R-:W-:Y:S01]  /*0140*/  NOP ;  /* 0x0000000000007918 */ /* 0x001fe20000000000 */
.L_x_1:
[----:B------:R-:W-:Y:S05]  /*0150*/  BSYNC B0 ;  /* 0x0000000000007941 */ /* 0x000fea0003800000 */
.L_x_0:
[----:B------:R-:W0:Y:S02]  /*0160*/  SHFL.IDX PT, R3, R2, RZ, 0x1f ;  /* 0x00001fff02037589 */ /* 0x000e2400000e0000 */
[----:B0-----:R-:W-:-:S13]  /*0170*/  ISETP.NE.AND P0, PT, R3, RZ, PT ;  /* 0x000000ff0300720c */ /* 0x001fda0003f05270 */
[----:B------:R-:W-:Y:S05]  /*0180*/  @P0 BRA `(.L_x_2) ;  /* 0x0000000000940947 */ /* 0x000fea0003800000 */
[----:B------:R-:W-:Y:S01]  /*0190*/  ELECT P0, URZ, PT ;  /* 0x00000000003f782f */ /* 0x000fe20003800000 */
[----:B------:R-:W-:-:S12]  /*01a0*/  BSSY B0, `(.L_x_2) ;  /* 0x0000023000007945 */ /* 0x000fd80003800000 */
[----:B------:R-:W-:Y:S05]  /*01b0*/  @!P0 BRA `(.L_x_3) ;  /* 0x0000000000848947 */ /* 0x000fea0003800000 */
[----:B------:R-:W0:Y:S01]  /*01c0*/  S2UR UR8, SR_CgaCtaId ;  /* 0x00000000000879c3 */ /* 0x000e220000008800 */
[----:B------:R-:W-:Y:S01]  /*01d0*/  UMOV UR4, 0x400 ;  /* 0x0000040000047882 */ /* 0x000fe20000000000 */
[----:B------:R-:W-:Y:S01]  /*01e0*/  UMOV UR5, 0x1 ;  /* 0x0000000100057882 */ /* 0x000fe20000000000 */
[----:B------:R-:W-:Y:S02]  /*01f0*/  UMOV UR6, 0x100 ;  /* 0x0000010000067882 */ /* 0x000fe40000000000 */
[----:B------:R-:W-:-:S04]  /*0200*/  UIADD3 UR6, -UR6, 0x100000, URZ ;  /* 0x0010000006067890 */ /* 0x000fc8000fffe13f */
[----:B------:R-:W-:Y:S02]  /*0210*/  USHF.L.U32 UR7, UR6, 0xb, URZ ;  /* 0x0000000b06077899 */ /* 0x000fe4000800063f */
[----:B------:R-:W-:Y:S02]  /*0220*/  USHF.L.U32 UR6, UR6, 0x1, URZ ;  /* 0x0000000106067899 */ /* 0x000fe4000800063f */
[----:B0-----:R-:W-:Y:S02]  /*0230*/  ULEA UR8, UR8, UR4, 0x18 ;  /* 0x0000000408087291 */ /* 0x001fe4000f8ec03f */
[----:B------:R-:W-:-:S04]  /*0240*/  UIADD3 UR4, -UR5, 0x100000, URZ ;  /* 0x0010000005047890 */ /* 0x000fc8000fffe13f */
[----:B------:R-:W-:Y:S02]  /*0250*/  USHF.L.U32 UR5, UR4, 0xb, URZ ;  /* 0x0000000b04057899 */ /* 0x000fe4000800063f */
[----:B------:R-:W-:Y:S01]  /*0260*/  USHF.L.U32 UR4, UR4, 0x1, URZ ;  /* 0x0000000104047899 */ /* 0x000fe2000800063f */
[----:B------:R-:W0:Y:S11]  /*0270*/  FENCE.VIEW.ASYNC.S ;  /* 0x00000000000073c6 */ /* 0x000e360000000000 */
[----:B0-----:R0:W1:Y:S01]  /*0280*/  SYNCS.EXCH.64 URZ, [UR8], UR4 ;  /* 0x00000004083f75b2 */ /* 0x0010620008000100 */
[----:B------:R0:W2:Y:S01]  /*0290*/  SYNCS.EXCH.64 URZ, [UR8+0x50], UR6 ;  /* 0x00005006083f75b2 */ /* 0x0000a20008000100 */
[----:B------:R0:W3:Y:S01]  /*02a0*/  SYNCS.EXCH.64 URZ, [UR8+0x8], UR4 ;  /* 0x00000804083f75b2 */ /* 0x0000e20008000100 */
[----:B------:R0:W4:Y:S01]  /*02b0*/  SYNCS.EXCH.64 URZ, [UR8+0x58], UR6 ;  /* 0x00005806083f75b2 */ /* 0x0001220008000100 */
[----:B------:R0:W0:Y:S01]  /*02c0*/  SYNCS.EXCH.64 URZ, [UR8+0x10], UR4 ;  /* 0x00001004083f75b2 */ /* 0x0000220008000100 */
        /* <DEDUP_REMOVED lines=15> */
[----:B------:R-:W-:Y:S01]  /*03c0*/  NOP ;  /* 0x0000000000007918 */ /* 0x000fe20000000000 */
.L_x_3:
[----:B0-----:R-:W-:Y:S05]  /*03d0*/  BSYNC B0 ;  /* 0x0000000000007941 */ /* 0x001fea0003800000 */
.L_x_2:
[----:B------:R-:W0:Y:S01]  /*03e0*/  SHFL.IDX PT, R2, R2, RZ, 0x1f ;  /* 0x00001fff02027589 */ /* 0x000e2200000e0000 */
[----:B------:R-:W5:Y:S01]  /*03f0*/  LDC R3, c[0x0][0x75c] ;  /* 0x0001d700ff037b82 */ /* 0x000f620000000800 */
[----:B------:R-:W-:Y:S02]  /*0400*/  ELECT P0, URZ, PT ;  /* 0x00000000003f782f */ /* 0x000fe40003800000 */
[C---:B------:R-:W-:Y:S01]  /*0410*/  ISETP.NE.AND P2, PT, R4.reuse, RZ, PT ;  /* 0x000000ff0400720c */ /* 0x040fe20003f45270 */
[----:B------:R-:W1:Y:S01]  /*0420*/  S2R R7, SR_CTAID.Y ;  /* 0x0000000000077919 */ /* 0x000e620000002600 */
[----:B------:R-:W-:Y:S01]  /*0430*/  UMOV UR4, 0x20 ;  /* 0x0000002000047882 */ /* 0x000fe20000000000 */
[----:B------:R-:W-:Y:S01]  /*0440*/  VIADD R12, R4, 0xffffffff ;  /* 0xffffffff040c7836 */ /* 0x000fe20000000000 */
[----:B------:R-:W-:Y:S01]  /*0450*/  NOP ;  /* 0x0000000000007918 */ /* 0x000fe20000000000 */
[----:B------:R-:W2:Y:S01]  /*0460*/  S2R R8, SR_CTAID.X ;  /* 0x0000000000087919 */ /* 0x000ea20000002500 */
[----:B------:R-:W-:-:S02]  /*0470*/  NOP ;  /* 0x0000000000007918 */ /* 0x000fc40000000000 */
[----:B------:R-:W-:Y:S02]  /*0480*/  ISETP.GE.U32.AND P1, PT, R12, 0x2, PT ;  /* 0x000000020c00780c */ /* 0x000fe40003f26070 */
[----:B0-----:R-:W-:Y:S02]  /*0490*/  ISETP.NE.OR P0, PT, R2, RZ, !P0 ;  /* 0x000000ff0200720c */ /* 0x001fe40004705670 */
[----:B-----5:R-:W-:Y:S02]  /*04a0*/  ISETP.NE.AND P3, PT, R3, 0x1, PT ;  /* 0x000000010300780c */ /* 0x020fe40003f65270 */
[----:B------:R-:W-:-:S04]  /*04b0*/  SHF.R.S32.HI R3, RZ, 0x1f, R6 ;  /* 0x0000001fff037819 */ /* 0x000fc80000011406 */
[----:B------:R-:W-:-:S04]  /*04c0*/  LEA.HI R3, R3, R6, RZ, 0x2 ;  /* 0x0000000603037211 */ /* 0x000fc800078f10ff */
[----:B------:R-:W-:Y:S01]  /*04d0*/  LOP3.LUT R3, R3, 0xfffffffc, RZ, 0xc0, !PT ;  /* 0xfffffffc03037812 */ /* 0x000fe200078ec0ff */
[----:B------:R-:W-:Y:S01]  /*04e0*/  VOTEU.ALL UP0, P0 ;  /* 0x00000000003f7886 */ /* 0x000fe20000000000 */
[----:B------:R-:W-:Y:S01]  /*04f0*/  VOTEU.ALL UP1, P0 ;  /* 0x00000000003f7886 */ /* 0x000fe20000020000 */
[----:B------:R-:W2:Y:S01]  /*0500*/  @P3 LDC R9, c[0x0][0x10] ;  /* 0x00000400ff093b82 */ /* 0x000ea20000000800 */
[----:B-1----:R-:W-:Y:S02]  /*0510*/  @P3 IMAD.MOV.U32 R2, RZ, RZ, R7 ;  /* 0x000000ffff023224 */ /* 0x002fe400078e0007 */
[----:B------:R-:W-:Y:S01]  /*0520*/  IMAD.IADD R6, R6, 0x1, -R3 ;  /* 0x0000000106067824 */ /* 0x000fe200078e0a03 */
[----:B------:R-:W-:Y:S01]  /*0530*/  @!UP0 UMOV UR6, 0x400 ;  /* 0x0000040000068882 */ /* 0x000fe20000000000 */
[----:B------:R-:W-:-:S04]  /*0540*/  @!UP0 UIADD3 UR4, -UR4, 0x100000, URZ ;  /* 0x0010000004048890 */ /* 0x000fc8000fffe13f */
[----:B------:R-:W-:Y:S02]  /*0550*/  @!UP0 USHF.L.U32 UR5, UR4, 0xb, URZ ;  /* 0x0000000b04058899 */ /* 0x000fe4000800063f */
[----:B------:R-:W-:Y:S01]  /*0560*/  @!UP0 USHF.L.U32 UR4, UR4, 0x1, URZ ;  /* 0x0000000104048899 */ /* 0x000fe2000800063f */
[----:B------:R-:W-:Y:S01]  /*0570*/  @P3 IMAD.MOV.U32 R3, RZ, RZ, RZ ;  /* 0x000000ffff033224 */ /* 0x000fe200078e00ff */
[----:B------:R-:W0:Y:S01]  /*0580*/  @!UP0 S2UR UR7, SR_CgaCtaId ;  /* 0x00000000000789c3 */ /* 0x000e220000008800 */
[----:B------:R-:W-:-:S07]  /*0590*/  @P3 IMAD.MOV.U32 R13, RZ, RZ, RZ ;  /* 0x000000ffff0d3224 */ /* 0x000fce00078e00ff */
[----:B------:R-:W1:Y:S01]  /*05a0*/  @!P3 LDC R10, c[0x0][0xc] ;  /* 0x00000300ff0abb82 */ /* 0x000e620000000800 */
[----:B--2---:R-:W-:-:S04]  /*05b0*/  @P3 IMAD.WIDE.U32 R2, R8, R9, R2 ;  /* 0x0000000908023225 */ /* 0x004fc800078e0002 */
[----:B------:R-:W-:Y:S02]  /*05c0*/  IMAD.MOV.U32 R9, RZ, RZ, RZ ;  /* 0x000000ffff097224 */ /* 0x000fe400078e00ff */
[----:B------:R-:W-:Y:S01]  /*05d0*/  @P3 IMAD.IADD R3, R3, 0x1, R13 ;  /* 0x0000000103033824 */ /* 0x000fe200078e020d */
[----:B0-----:R-:W-:Y:S01]  /*05e0*/  @!UP0 ULEA UR6, UR7, UR6, 0x18 ;  /* 0x0000000607068291 */ /* 0x001fe2000f8ec03f */
[----:B------:R-:W-:Y:S01]  /*05f0*/  VOTEU.ALL UP0, P0 ;  /* 0x00000000003f7886 */ /* 0x000fe20000000000 */
[----:B------:R-:W-:-:S04]  /*0600*/  ISETP.NE.AND P0, PT, R6, 0x3, PT ;  /* 0x000000030600780c */ /* 0x000fc80003f05270 */
[----:B------:R-:W-:Y:S01]  /*0610*/  ISETP.EQ.OR P0, PT, R6, RZ, !P0 ;  /* 0x000000ff0600720c */ /* 0x000fe20004702670 */
[----:B-1----:R-:W-:-:S03]  /*0620*/  @!P3 IMAD.WIDE.U32 R10, R10, R7, R8 ;  /* 0x000000070a0ab225 */ /* 0x002fc600078e0008 */
[----:B------:R-:W-:Y:S01]  /*0630*/  ISETP.EQ.AND P0, PT, R4, RZ, P0 ;  /* 0x000000ff0400720c */ /* 0x000fe20000702270 */
[----:B------:R-:W0:Y:S02]  /*0640*/  FENCE.VIEW.ASYNC.S ;  /* 0x00000000000073c6 */ /* 0x000e240000000000 */
[----:B0-----:R0:W3:Y:S01]  /*0650*/  @!UP0 SYNCS.EXCH.64 URZ, [UR6+0xb0], UR4 ;  /* 0x0000b004063f85b2 */ /* 0x0010e20008000100 */
[----:B------:R-:W-:Y:S01]  /*0660*/  @!P3 IMAD.MOV.U32 R2, RZ, RZ, R10 ;  /* 0x000000ffff02b224 */ /* 0x000fe200078e000a */
[----:B------:R-:W-:Y:S01]  /*0670*/  SEL R4, RZ, 0x1, !P0 ;  /* 0x00000001ff047807 */ /* 0x000fe20004000000 */
[----:B------:R-:W-:-:S03]  /*0680*/  @!P3 IMAD.MOV.U32 R3, RZ, RZ, R11 ;  /* 0x000000ffff03b224 */ /* 0x000fc600078e000b */
[----:B------:R-:W-:Y:S01]  /*0690*/  SEL R4, R4, 0x2, P1 ;  /* 0x0000000204047807 */ /* 0x000fe20000800000 */
[----:B------:R0:W3:Y:S01]  /*06a0*/  @!UP1 SYNCS.EXCH.64 URZ, [UR6+0xb8], UR4 ;  /* 0x0000b804063f95b2 */ /* 0x0000e20008000100 */
[----:B------:R-:W-:Y:S01]  /*06b0*/  NOP ;  /* 0x0000000000007918 */ /* 0x000fe20000000000 */
[----:B---34-:R-:W-:Y:S06]  /*06c0*/  BAR.SYNC.DEFER_BLOCKING 0x0 ;  /* 0x0000000000007b1d */ /* 0x018fec0000010000 */
[----:B------:R-:W-:Y:S05]  /*06d0*/  @!P2 BRA `(.L_x_4) ;  /* 0x000000ac0070a947 */ /* 0x000fea0003800000 */
[----:B------:R-:W-:-:S13]  /*06e0*/  ISETP.GT.U32.AND P0, PT, R12, 0x1, PT ;  /* 0x000000010c00780c */ /* 0x000fda0003f04070 */
[----:B0-----:R-:W-:Y:S05]  /*06f0*/  @P0 EXIT ;  /* 0x000000000000094d */ /* 0x001fea0003800000 */
[----:B------:R-:W-:Y:S01]  /*0700*/  ULDC.64 UR4, c[0x0][0x750] ;  /* 0x0001d40000047ab9 */ /* 0x000fe20000000a00 */
[----:B------:R-:W-:Y:S01]  /*0710*/  PRMT R11, RZ, 0x7610, R11 ;  /* 0x00007610ff0b7816 */ /* 0x000fe2000000000b */
[----:B------:R-:W-:Y:S01]  /*0720*/  IMAD.MOV.U32 R10, RZ, RZ, -0x1 ;  /* 0xffffffffff0a7424 */ /* 0x000fe200078e00ff */
[----:B------:R-:W-:Y:S01]  /*0730*/  ISETP.GE.U32.AND P0, PT, R2, UR4, PT ;  /* 0x0000000402007c0c */ /* 0x000fe2000bf06070 */
[----:B------:R-:W-:Y:S02]  /*0740*/  IMAD.MOV.U32 R12, RZ, RZ, -0x1 ;  /* 0xffffffffff0c7424 */ /* 0x000fe400078e00ff */
[----:B------:R-:W-:Y:S01]  /*0750*/  IMAD.MOV.U32 R6, RZ, RZ, -0x1 ;  /* 0xffffffffff067424 */ /* 0x000fe200078e00ff */
[----:B------:R-:W-:-:S13]  /*0760*/  ISETP.GE.U32.AND.EX P0, PT, R3, UR5, PT, P0 ;  /* 0x0000000503007c0c */ /* 0x000fda000bf06100 */
[----:B------:R-:W-:Y:S05]  /*0770*/  @P0 BRA `(.L_x_5) ;  /* 0x0000000400580947 */ /* 0x000fea0003800000 */
[----:B------:R-:W0:Y:S01]  /*0780*/  LDC.64 R18, c[0x0][0x728] ;  /* 0x0001ca00ff127b82 */ /* 0x000e220000000a00 */
[----:B------:R-:W-:Y:S02]  /*0790*/  IMAD.MOV.U32 R10, RZ, RZ, R2 ;  /* 0x000000ffff0a7224 */ /* 0x000fe400078e0002 */
[----:B------:R-:W-:-:S05]  /*07a0*/  IMAD.MOV.U32 R11, RZ, RZ, R3 ;  /* 0x000000ffff0b7224 */ /* 0x000fca00078e0003 */
[----:B------:R-:W1:Y:S08]  /*07b0*/  LDC R6, c[0x0][0x730] ;  /* 0x0001cc00ff067b82 */ /* 0x000e700000000800 */
[----:B------:R-:W2:Y:S01]  /*07c0*/  LDC.64 R20, c[0x0][0x720] ;  /* 0x0001c800ff147b82 */ /* 0x000ea20000000a00 */
[----:B0-----:R-:W-:-:S04]  /*07d0*/  ISETP.NE.U32.AND P0, PT, R18, RZ, PT ;  /* 0x000000ff1200720c */ /* 0x001fc80003f05070 */
[----:B------:R-:W-:-:S13]  /*07e0*/  ISETP.NE.AND.EX P0, PT, R19, RZ, PT, P0 ;  /* 0x000000ff1300720c */ /* 0x000fda0003f05300 */
[----:B-12---:R-:W-:Y:S05]  /*07f0*/  @!P0 BRA `(.L_x_6) ;  /* 0x0000000000288947 */ /* 0x006fea0003800000 */
[----:B------:R-:W0:Y:S02]  /*0800*/  LDC R15, c[0x0][0x734] ;  /* 0x0001cd00ff0f7b82 */ /* 0x000e240000000800 */
[----:B0-----:R-:W-:-:S05]  /*0810*/  IADD3 R15, P0, R2, R15, RZ ;  /* 0x0000000f020f7210 */ /* 0x001fca0007f1e0ff */
[----:B------:R-:W-:-:S04]  /*0820*/  IMAD.X R17, RZ, RZ, R3, P0 ;  /* 0x000000ffff117224 */ /* 0x000fc800000e0603 */
[----:B------:R-:W-:-:S04]  /*0830*/  IMAD.WIDE.U32 R10, R17, R18, RZ ;  /* 0x00000012110a7225 */ /* 0x000fc800078e00ff */
[----:B------:R-:W-:-:S04]  /*0840*/  IMAD.WIDE.U32 R12, P0, R15, R19, R10 ;  /* 0x000000130f0c7225 */ /* 0x000fc8000780000a */
[----:B------:R-:W-:-:S04]  /*0850*/  IMAD.WIDE.U32 R10, R15, R18, RZ ;  /* 0x000000120f0a7225 */ /* 0x000fc800078e00ff */
[----:B------:R-:W-:Y:S01]  /*0860*/  IMAD.X R15, RZ, RZ, RZ, P0 ;  /* 0x000000ffff0f7224 */ /* 0x000fe200000e06ff */
[----:B------:R-:W-:Y:S01]  /*0870*/  IADD3 RZ, P0, R11, R12, RZ ;  /* 0x0000000c0bff7210 */ /* 0x000fe20007f1e0ff */
[----:B------:R-:W-:-:S04]  /*0880*/  IMAD.MOV.U32 R14, RZ, RZ, R13 ;  /* 0x000000ffff0e7224 */ /* 0x000fc800078e000d */
[----:B------:R-:W-:-:S08]  /*0890*/  IMAD.WIDE.U32.X R10, R17, R19, R14, P0 ;  /* 0x00000013110a7225 */ /* 0x000fd000000e040e */
.L_x_6:
[-CC-:B------:R-:W-:Y:S01]  /*08a0*/  SHF.R.U64 R25, R10, R6.reuse, R11.reuse ;  /* 0x000000060a197219 */ /* 0x180fe2000000120b */
[----:B------:R-:W0:Y:S01]  /*08b0*/  LDC R14, c[0x0][0x718] ;  /* 0x0001c600ff0e7b82 */ /* 0x000e220000000800 */
[----:B------:R-:W-:Y:S01]  /*08c0*/  SHF.R.U32.HI R9, RZ, R6, R11 ;  /* 0x00000006ff097219 */ /* 0x000fe2000001160b */
[----:B------:R-:W-:Y:S01]  /*08d0*/  ULDC UR4, c[0x0][0x150] ;  /* 0x0000540000047ab9 */ /* 0x000fe20000000800 */
[----:B------:R-:W-:Y:S02]  /*08e0*/  IADD3 R13, P0, RZ, -R25, RZ ;  /* 0x80000019ff0d7210 */ /* 0x000fe40007f1e0ff */
[----:B------:R-:W-:-:S03]  /*08f0*/  I2FP.F32.U32 R6, R8 ;  /* 0x0000000800067245 */ /* 0x000fc60000201000 */
[----:B------:R-:W1:Y:S01]  /*0900*/  LDC.64 R26, c[0x0][0x740] ;  /* 0x0001d000ff1a7b82 */ /* 0x000e620000000a00 */
[----:B------:R-:W-:Y:S02]  /*0910*/  IMAD.X R15, RZ, RZ, ~R9, P0 ;  /* 0x000000ffff0f7224 */ /* 0x000fe400000e0e09 */
[----:B------:R-:W-:Y:S01]  /*0920*/  FMUL R6, R6, UR4 ;  /* 0x0000000406067c20 */ /* 0x000fe20008400000 */
[----:B------:R-:W-:Y:S01]  /*0930*/  IMAD.WIDE.U32 R10, R13, R20, R2 ;  /* 0x000000140d0a7225 */ /* 0x000fe200078e0002 */
[----:B------:R-:W-:-:S03]  /*0940*/  ULDC UR4, c[0x0][0x154] ;  /* 0x0000550000047ab9 */ /* 0x000fc60000000800 */
[----:B------:R-:W-:Y:S01]  /*0950*/  IMAD R12, R15, R20, RZ ;  /* 0x000000140f0c7224 */ /* 0x000fe200078e02ff */
[----:B------:R-:W2:Y:S01]  /*0960*/  LDC R9, c[0x0][0x144] ;  /* 0x00005100ff097b82 */ /* 0x000ea20000000800 */
[----:B------:R-:W3:Y:S02]  /*0970*/  F2I.U32.TRUNC.NTZ R6, R6 ;  /* 0x0000000600067305 */ /* 0x000ee4000020f000 */
[----:B------:R-:W-:-:S04]  /*0980*/  IMAD R13, R13, R21, R12 ;  /* 0x000000150d0d7224 */ /* 0x000fc800078e020c */
[----:B------:R-:W-:Y:S01]  /*0990*/  IMAD.IADD R11, R11, 0x1, R13 ;  /* 0x000000010b0b7824 */ /* 0x000fe200078e020d */
[----:B------:R-:W4:Y:S01]  /*09a0*/  LDC R16, c[0x0][0x708] ;  /* 0x0001c200ff107b82 */ /* 0x000f220000000800 */
[----:B------:R-:W-:-:S03]  /*09b0*/  IMAD.MOV.U32 R13, RZ, RZ, -0x1 ;  /* 0xffffffffff0d7424 */ /* 0x000fc600078e00ff */
[-CC-:B0-----:R-:W-:Y:S02]  /*09c0*/  SHF.R.U64 R20, R10, R14.reuse, R11.reuse ;  /* 0x0000000e0a147219 */ /* 0x181fe4000000120b */
[----:B------:R-:W-:Y:S02]  /*09d0*/  I2FP.F32.U32 R10, R7 ;  /* 0x00000007000a7245 */ /* 0x000fe40000201000 */
[----:B------:R-:W0:Y:S01]  /*09e0*/  LDC R24, c[0x0][0x758] ;  /* 0x0001d600ff187b82 */ /* 0x000e220000000800 */
[----:B-1----:R-:W-:Y:S01]  /*09f0*/  ISETP.NE.U32.AND P0, PT, R26, RZ, PT ;  /* 0x000000ff1a00720c */ /* 0x002fe20003f05070 */
[----:B---3--:R-:W-:Y:S01]  /*0a00*/  IMAD.MOV R12, RZ, RZ, -R6 ;  /* 0x000000ffff0c7224 */ /* 0x008fe200078e0a06 */
[----:B------:R-:W-:Y:S01]  /*0a10*/  SHF.R.U32.HI R11, RZ, R14, R11 ;  /* 0x0000000eff0b7219 */ /* 0x000fe2000001160b */
[----:B------:R-:W-:Y:S01]  /*0a20*/  FMUL R10, R10, UR4 ;  /* 0x000000040a0a7c20 */ /* 0x000fe20008400000 */
[----:B------:R-:W-:-:S03]  /*0a30*/  ISETP.NE.AND.EX P0, PT, R27, RZ, PT, P0 ;  /* 0x000000ff1b00720c */ /* 0x000fc60003f05300 */
[----:B------:R-:W1:Y:S01]  /*0a40*/  LDC R18, c[0x0][0x148] ;  /* 0x00005200ff127b82 */ /* 0x000e620000000800 */
[----:B--2---:R-:W-:-:S07]  /*0a50*/  IMAD R6, R9, R12, R8 ;  /* 0x0000000c09067224 */ /* 0x004fce00078e0208 */
[----:B------:R-:W2:Y:S01]  /*0a60*/  LDC R22, c[0x0][0x700] ;  /* 0x0001c000ff167b82 */ /* 0x000ea20000000800 */
[-CC-:B----4-:R-:W-:Y:S02]  /*0a70*/  SHF.R.U64 R28, R20, R16.reuse, R11.reuse ;  /* 0x00000010141c7219 */ /* 0x190fe4000000120b */
[----:B------:R-:W-:Y:S01]  /*0a80*/  SHF.R.U32.HI R9, RZ, R16, R11 ;  /* 0x00000010ff097219 */ /* 0x000fe2000001160b */
[----:B------:R-:W-:Y:S01]  /*0a90*/  IMAD.MOV.U32 R11, RZ, RZ, 0x1 ;  /* 0x00000001ff0b7424 */ /* 0x000fe200078e00ff */
[----:B------:R3:W4:Y:S03]  /*0aa0*/  F2I.U32.TRUNC.NTZ R16, R10 ;  /* 0x0000000a00107305 */ /* 0x000726000020f000 */
[----:B------:R-:W1:Y:S01]  /*0ab0*/  LDC R19, c[0x0][0x748] ;  /* 0x0001d200ff137b82 */ /* 0x000e620000000800 */
[-C--:B0-----:R-:W-:Y:S02]  /*0ac0*/  SHF.L.U32 R8, R13, R24.reuse, RZ ;  /* 0x000000180d087219 */ /* 0x081fe400000006ff */
[----:B------:R-:W-:-:S02]  /*0ad0*/  SHF.R.U64 R30, R28, R24, R9 ;  /* 0x000000181c1e7219 */ /* 0x000fc40000001209 */
[----:B------:R-:W-:Y:S02]  /*0ae0*/  LOP3.LUT R15, RZ, R8, RZ, 0x33, !PT ;  /* 0x00000008ff0f7212 */ /* 0x000fe400078e33ff */
[-C--:B------:R-:W-:Y:S01]  /*0af0*/  SHF.R.U32.HI R9, RZ, R24.reuse, R9 ;  /* 0x00000018ff097219 */ /* 0x080fe20000011609 */
[----:B------:R-:W0:Y:S01]  /*0b00*/  LDC R21, c[0x0][0x738] ;  /* 0x0001ce00ff157b82 */ /* 0x000e220000000800 */
[----:B------:R-:W-:Y:S01]  /*0b10*/  SHF.L.U32 R14, R11, R24, RZ ;  /* 0x000000180b0e7219 */ /* 0x000fe200000006ff */
[----:B------:R-:W-:-:S06]  /*0b20*/  IMAD.MOV.U32 R8, RZ, RZ, R30 ;  /* 0x000000ffff087224 */ /* 0x000fcc00078e001e */
[----:B------:R-:W0:Y:S01]  /*0b30*/  LDC R23, c[0x0][0x710] ;  /* 0x0001c400ff177b82 */ /* 0x000e220000000800 */
[----:B---34-:R-:W-:Y:S05]  /*0b40*/  @!P0 BRA `(.L_x_7) ;  /* 0x0000000000288947 */ /* 0x018fea0003800000 */
[----:B------:R-:W3:Y:S02]  /*0b50*/  LDC R13, c[0x0][0x74c] ;  /* 0x0001d300ff0d7b82 */ /* 0x000ee40000000800 */
[----:B---3--:R-:W-:-:S05]  /*0b60*/  IADD3 R13, P0, R30, R13, RZ ;  /* 0x0000000d1e0d7210 */ /* 0x008fca0007f1e0ff */
        /* <DEDUP_REMOVED lines=8> */
.L_x_7:
[----:B-1----:R-:W-:Y:S01]  /*0bf0*/  SHF.R.U64 R8, R8, R19, R9 ;  /* 0x0000001308087219 */ /* 0x002fe20000001209 */
[----:B--2---:R-:W-:Y:S01]  /*0c00*/  VIADD R9, R22, 0xffffffff ;  /* 0xffffffff16097836 */ /* 0x004fe20000000000 */
[----:B------:R-:W-:Y:S01]  /*0c10*/  LOP3.LUT R15, R28, R15, RZ, 0xc0, !PT ;  /* 0x0000000f1c0f7212 */ /* 0x000fe200078ec0ff */
[----:B------:R-:W-:Y:S02]  /*0c20*/  IMAD.MOV R16, RZ, RZ, -R16 ;  /* 0x000000ffff107224 */ /* 0x000fe400078e0a10 */
[----:B------:R-:W-:Y:S01]  /*0c30*/  IMAD.MOV R10, RZ, RZ, -R8 ;  /* 0x000000ffff0a7224 */ /* 0x000fe200078e0a08 */
[----:B------:R-:W-:Y:S01]  /*0c40*/  LOP3.LUT R9, R20, R9, RZ, 0xc0, !PT ;  /* 0x0000000914097212 */ /* 0x000fe200078ec0ff */
[----:B------:R-:W-:Y:S02]  /*0c50*/  @P3 IMAD R6, R18, R16, R7 ;  /* 0x0000001012063224 */ /* 0x000fe400078e0207 */
[----:B------:R-:W-:Y:S02]  /*0c60*/  IMAD R15, R14, R8, R15 ;  /* 0x000000080e0f7224 */ /* 0x000fe400078e020f */
[----:B0-----:R-:W-:-:S02]  /*0c70*/  IMAD R7, R10, R21, R30 ;  /* 0x000000150a077224 */ /* 0x001fc400078e021e */
[----:B------:R-:W-:Y:S02]  /*0c80*/  IMAD R6, R15, R23, R6 ;  /* 0x000000170f067224 */ /* 0x000fe400078e0206 */
[----:B------:R-:W-:Y:S02]  /*0c90*/  IMAD R7, R7, R22, R9 ;  /* 0x0000001607077224 */ /* 0x000fe400078e0209 */
[----:B------:R-:W-:-:S03]  /*0ca0*/  IMAD.MOV.U32 R11, RZ, RZ, 0x1 ;  /* 0x00000001ff0b7424 */ /* 0x000fc600078e00ff */
[----:B------:R-:W-:Y:S02]  /*0cb0*/  SEL R12, R7, R6, !P3 ;  /* 0x00000006070c7207 */ /* 0x000fe40005800000 */
[----:B------:R-:W-:Y:S01]  /*0cc0*/  SEL R10, R6, R7, !P3 ;  /* 0x00000007060a7207 */ /* 0x000fe20005800000 */
[----:B------:R-:W-:-:S07]  /*0cd0*/  IMAD.MOV.U32 R6, RZ, RZ, R25 ;  /* 0x000000ffff067224 */ /* 0x000fce00078e0019 */
.L_x_5:
[----:B------:R-:W-:-:S08]  /*0ce0*/  NOP ;  /* 0x0000000000007918 */ /* 0x000fd00000000000 */
[----:B------:R-:W0:Y:S02]  /*0cf0*/  USETMAXREG.TRY_ALLOC.CTAPOOL UP0, 0xe8 ;  /* 0x000000e8000079c8 */ /* 0x000e240008000600 */
[----:B0-----:R-:W-:-:S13]  /*0d00*/  PLOP3.LUT P0, PT, PT, PT, UP0, 0x80, 0x0 ;  /* 0x000000000000781c */ /* 0x001fda0003f0f008 */
[----:B------:R-:W-:Y:S05]  /*0d10*/  @!P0 BRA `(.L_x_5) ;  /* 0xfffffffc00f08947 */ /* 0x000fea000383ffff */
[----:B------:R-:W-:Y:S01]  /*0d20*/  ULDC.64 UR4, c[0x0][0x698] ;  /* 0x0001a60000047ab9 */ /* 0x000fe20000000a00 */
[----:B------:R-:W-:Y:S01]  /*0d30*/  ULDC.64 UR16, c[0x0][0x208] ;  /* 0x0000820000107ab9 */ /* 0x000fe20000000a00 */
[----:B------:R-:W-:-:S04]  /*0d40*/  ISETP.NE.U32.AND P0, PT, RZ, UR4, PT ;  /* 0x00000004ff007c0c */ /* 0x000fc8000bf05070 */
[----:B------:R-:W-:-:S13]  /*0d50*/  ISETP.NE.AND.EX P0, PT, RZ, UR5, PT, P0 ;  /* 0x00000005ff007c0c */ /* 0x000fda000bf05300 */
[----:B------:R-:W-:Y:S05]  /*0d60*/  @!P0 BRA `(.L_x_8) ;  /* 0x00000000001c8947 */ /* 0x000fea0003800000 */
[----:B------:R-:W0:Y:S02]  /*0d70*/  LDC.64 R8, c[0x0][0x698] ;  /* 0x0001a600ff087b82 */ /* 0x000e240000000a00 */
[----:B0-----:R-:W2:Y:S02]  /*0d80*/  LDG.E.64 R8, desc[UR16][R8.64] ;  /* 0x0000001008087981 */ /* 0x001ea4000c1e1b00 */
[----:B--2---:R-:W-:-:S04]  /*0d90*/  ISETP.NE.U32.AND P0, PT, R8, RZ, PT ;  /* 0x000000ff0800720c */ /* 0x004fc80003f05070 */
[----:B------:R-:W-:-:S13]  /*0da0*/  ISETP.NE.AND.EX P0, PT, R9, RZ, PT, P0 ;  /* 0x000000ff0900720c */ /* 0x000fda0003f05300 */
[----:B------:R-:W-:Y:S05]  /*0db0*/  @!P0 BRA `(.L_x_8) ;  /* 0x0000000000088947 */ /* 0x000fea0003800000 */
[----:B------:R0:W5:Y:S01]  /*0dc0*/  LD.E R7, desc[UR16][R8.64] ;  /* 0x0000001008077980 */ /* 0x000162000c101900 */
[----:B------:R-:W-:Y:S05]  /*0dd0*/  BRA `(.L_x_9) ;  /* 0x0000000000207947 */ /* 0x000fea0003800000 */
.L_x_8:
[----:B------:R-:W-:Y:S02]  /*0de0*/  ULDC.64 UR4, c[0x0][0x688] ;  /* 0x0001a20000047ab9 */ /* 0x000fe40000000a00 */
[----:B------:R-:W-:-:S04]  /*0df0*/  ISETP.NE.U32.AND P0, PT, RZ, UR4, PT ;  /* 0x00000004ff007c0c */ /* 0x000fc8000bf05070 */
[----:B------:R-:W-:-:S13]  /*0e00*/  ISETP.NE.AND.EX P0, PT, RZ, UR5, PT, P0 ;  /* 0x00000005ff007c0c */ /* 0x000fda000bf05300 */
[----:B------:R-:W-:Y:S05]  /*0e10*/  @!P0 BRA `(.L_x_10) ;  /* 0x00000000000c8947 */ /* 0x000fea0003800000 */
[----:B------:R-:W0:Y:S02]  /*0e20*/  LDC.64 R8, c[0x0][0x688] ;  /* 0x0001a200ff087b82 */ /* 0x000e240000000a00 */
[----:B0-----:R1:W5:Y:S01]  /*0e30*/  LDG.E R7, desc[UR16][R8.64] ;  /* 0x0000001008077981 */ /* 0x001362000c1e1900 */
[----:B------:R-:W-:Y:S05]  /*0e40*/  BRA `(.L_x_9) ;  /* 0x0000000000047947 */ /* 0x000fea0003800000 */
.L_x_10:
[----:B------:R-:W2:Y:S02]  /*0e50*/  LDC R7, c[0x0][0x680] ;  /* 0x0001a000ff077b82 */ /* 0x000ea40000000800 */
.L_x_9:
[----:B------:R-:W-:Y:S02]  /*0e60*/  ULDC.64 UR4, c[0x0][0x6a0] ;  /* 0x0001a80000047ab9 */ /* 0x000fe40000000a00 */
[----:B------:R-:W-:-:S04]  /*0e70*/  ISETP.NE.U32.AND P0, PT, RZ, UR4, PT ;  /* 0x00000004ff007c0c */ /* 0x000fc8000bf05070 */
[----:B------:R-:W-:-:S13]  /*0e80*/  ISETP.NE.AND.EX P0, PT, RZ, UR5, PT, P0 ;  /* 0x00000005ff007c0c */ /* 0x000fda000bf05300 */
[----:B------:R-:W-:Y:S05]  /*0e90*/  @!P0 BRA `(.L_x_11) ;  /* 0x00000000001c8947 */ /* 0x000fea0003800000 */
[----:B01----:R-:W0:Y:S02]  /*0ea0*/  LDC.64 R8, c[0x0][0x6a0] ;  /* 0x0001a800ff087b82 */ /* 0x003e240000000a00 */
[----:B0-----:R-:W3:Y:S02]  /*0eb0*/  LDG.E.64 R8, desc[UR16][R8.64] ;  /* 0x0000001008087981 */ /* 0x001ee4000c1e1b00 */
[----:B---3--:R-:W-:-:S04]  /*0ec0*/  ISETP.NE.U32.AND P0, PT, R8, RZ, PT ;  /* 0x000000ff0800720c */ /* 0x008fc80003f05070 */
[----:B------:R-:W-:-:S13]  /*0ed0*/  ISETP.NE.AND.EX P0, PT, R9, RZ, PT, P0 ;  /* 0x000000ff0900720c */ /* 0x000fda0003f05300 */
[----:B------:R-:W-:Y:S05]  /*0ee0*/  @!P0 BRA `(.L_x_11) ;  /* 0x0000000000088947 */ /* 0x000fea0003800000 */
[----:B------:R0:W5:Y:S01]  /*0ef0*/  LD.E R8, desc[UR16][R8.64] ;  /* 0x0000001008087980 */ /* 0x000162000c101900 */
[----:B------:R-:W-:Y:S05]  /*0f00*/  BRA `(.L_x_12) ;  /* 0x0000000000207947 */ /* 0x000fea0003800000 */
.L_x_11:
[----:B------:R-:W-:Y:S02]  /*0f10*/  ULDC.64 UR4, c[0x0][0x690] ;  /* 0x0001a40000047ab9 */ /* 0x000fe40000000a00 */
[----:B------:R-:W-:-:S04]  /*0f20*/  ISETP.NE.U32.AND P0, PT, RZ, UR4, PT ;  /* 0x00000004ff007c0c */ /* 0x000fc8000bf05070 */
[----:B------:R-:W-:-:S13]  /*0f30*/  ISETP.NE.AND.EX P0, PT, RZ, UR5, PT, P0 ;  /* 0x00000005ff007c0c */ /* 0x000fda000bf05300 */
[----:B------:R-:W-:Y:S05]  /*0f40*/  @!P0 BRA `(.L_x_13) ;  /* 0x00000000000c8947 */ /* 0x000fea0003800000 */
[----:B01----:R-:W0:Y:S02]  /*0f50*/  LDC.64 R8, c[0x0][0x690] ;  /* 0x0001a400ff087b82 */ /* 0x003e240000000a00 */
[----:B0-----:R1:W5:Y:S01]  /*0f60*/  LDG.E R8, desc[UR16][R8.64] ;  /* 0x0000001008087981 */ /* 0x001362000c1e1900 */
[----:B------:R-:W-:Y:S05]  /*0f70*/  BRA `(.L_x_12) ;  /* 0x0000000000047947 */ /* 0x000fea0003800000 */
.L_x_13:
[----:B01----:R-:W3:Y:S02]  /*0f80*/  LDC R8, c[0x0][0x684] ;  /* 0x0001a100ff087b82 */ /* 0x003ee40000000800 */
.L_x_12:
[----:B------:R-:W-:-:S13]  /*0f90*/  LOP3.LUT P0, RZ, R11, 0xff, RZ, 0xc0, !PT ;  /* 0x000000ff0bff7812 */ /* 0x000fda000780c0ff */
[----:B------:R-:W-:Y:S05]  /*0fa0*/  @!P0 EXIT ;  /* 0x000000000000894d */ /* 0x000fea0003800000 */
[----:B------:R-:W-:Y:S01]  /*0fb0*/  ULDC UR4, c[0x0][0x28c] ;  /* 0x0000a30000047ab9 */ /* 0x000fe20000000800 */
[----:B------:R-:W-:Y:S01]  /*0fc0*/  LOP3.LUT R156, R4, 0x1, RZ, 0xfc, !PT ;  /* 0x00000001049c7812 */ /* 0x000fe200078efcff */
[----:B------:R-:W-:-:S04]  /*0fd0*/  UIADD3 UR4, UR4, 0x3f, URZ ;  /* 0x0000003f04047890 */ /* 0x000fc8000fffe03f */
[----:B------:R-:W-:-:S04]  /*0fe0*/  USHF.R.S32.HI UR5, URZ, 0x1f, UR4 ;  /* 0x0000001f3f057899 */ /* 0x000fc80008011404 */
[----:B------:R-:W-:-:S03]  /*0ff0*/  ULEA.HI UR5, UR5, UR4, URZ, 0x6 ;  /* 0x0000000405057291 */ /* 0x000fc6000f8f303f */
[----:B------:R-:W-:Y:S01]  /*1000*/  UMOV UR4, URZ ;  /* 0x0000003f00047c82 */ /* 0x000fe20008000000 */
[----:B------:R-:W-:-:S03]  /*1010*/  USHF.R.S32.HI UR6, URZ, 0x6, UR5 ;  /* 0x000000063f067899 */ /* 0x000fc60008011405 */
[----:B------:R-:W-:-:S09]  /*1020*/  UMOV UR5, URZ ;  /* 0x0000003f00057c82 */ /* 0x000fd20008000000 */
.L_x_278:
[----:B01----:R-:W-:Y:S02]  /*1030*/  LOP3.LUT R9, R0, 0x80, RZ, 0xc0, !PT ;  /* 0x0000008000097812 */ /* 0x003fe400078ec0ff */
[----:B------:R-:W-:Y:S02]  /*1040*/  CS2R R24, SRZ ;  /* 0x0000000000187805 */ /* 0x000fe4000001ff00 */
[----:B----4-:R-:W-:Y:S02]  /*1050*/  CS2R R26, SRZ ;  /* 0x00000000001a7805 */ /* 0x010fe4000001ff00 */
[----:B------:R-:W-:Y:S02]  /*1060*/  CS2R R28, SRZ ;  /* 0x00000000001c7805 */ /* 0x000fe4000001ff00 */
[----:B---3--:R-:W-:Y:S02]  /*1070*/  SHF.R.U32.HI R11, RZ, 0x7, R9 ;  /* 0x00000007ff0b7819 */ /* 0x008fe40000011609 */
[----:B------:R-:W-:-:S02]  /*1080*/  CS2R R30, SRZ ;  /* 0x00000000001e7805 */ /* 0x000fc4000001ff00 */
[----:B------:R-:W-:Y:S02]  /*1090*/  VIMNMX R9, RZ, UR6, PT ;  /* 0x00000006ff097c48 */ /* 0x000fe4000bfe0100 */
[----:B------:R-:W-:Y:S02]  /*10a0*/  CS2R R32, SRZ ;  /* 0x0000000000207805 */ /* 0x000fe4000001ff00 */
[----:B------:R-:W-:Y:S02]  /*10b0*/  CS2R R34, SRZ ;  /* 0x0000000000227805 */ /* 0x000fe4000001ff00 */
[----:B------:R-:W-:Y:S01]  /*10c0*/  CS2R R36, SRZ ;  /* 0x0000000000247805 */ /* 0x000fe2000001ff00 */
[----:B------:R-:W0:Y:S01]  /*10d0*/  SHFL.IDX PT, R11, R11, RZ, 0x1f ;  /* 0x00001fff0b0b7589 */ /* 0x000e2200000e0000 */
[----:B------:R-:W-:Y:S02]  /*10e0*/  IADD3 R9, -R9, UR6, RZ ;  /* 0x0000000609097c10 */ /* 0x000fe4000fffe1ff */
[----:B------:R-:W-:-:S02]  /*10f0*/  CS2R R38, SRZ ;  /* 0x0000000000267805 */ /* 0x000fc4000001ff00 */
[----:B------:R-:W-:Y:S02]  /*1100*/  CS2R R40, SRZ ;  /* 0x0000000000287805 */ /* 0x000fe4000001ff00 */
[----:B------:R-:W-:Y:S02]  /*1110*/  CS2R R42, SRZ ;  /* 0x00000000002a7805 */ /* 0x000fe4000001ff00 */
[----:B------:R-:W-:Y:S02]  /*1120*/  ISETP.GE.AND P0, PT, R9, 0x1, PT ;  /* 0x000000010900780c */ /* 0x000fe40003f06270 */
[----:B------:R-:W-:Y:S02]  /*1130*/  CS2R R44, SRZ ;  /* 0x00000000002c7805 */ /* 0x000fe4000001ff00 */
[----:B------:R-:W-:Y:S02]  /*1140*/  CS2R R46, SRZ ;  /* 0x00000000002e7805 */ /* 0x000fe4000001ff00 */
[----:B------:R-:W-:-:S02]  /*1150*/  CS2R R48, SRZ ;  /* 0x0000000000307805 */ /* 0x000fc4000001ff00 */
[----:B------:R-:W-:Y:S02]  /*1160*/  CS2R R50, SRZ ;  /* 0x0000000000327805 */ /* 0x000fe4000001ff00 */
[----:B------:R-:W-:Y:S02]  /*1170*/  CS2R R52, SRZ ;  /* 0x0000000000347805 */ /* 0x000fe4000001ff00 */
[----:B------:R-:W-:Y:S02]  /*1180*/  CS2R R54, SRZ ;  /* 0x0000000000367805 */ /* 0x000fe4000001ff00 */
        /* <DEDUP_REMOVED lines=12> */
[----:B0-----:R-:W-:Y:S02]  /*1250*/  R2UR UR7, R11 ;  /* 0x000000000b0772ca */ /* 0x001fe400000e0000 */
        /* <DEDUP_REMOVED lines=35> */
[----:B------:R-:W-:Y:S01]  /*1490*/  CS2R R150, SRZ ;  /* 0x0000000000967805 */ /* 0x000fe2000001ff00 */
[----:B--2--5:R-:W-:Y:S06]  /*14a0*/  @!P0 BRA `(.L_x_14) ;  /* 0x0000000400188947 */ /* 0x024fec0003800000 */
[----:B------:R-:W0:Y:S01]  /*14b0*/  S2UR UR10, SR_CgaCtaId ;  /* 0x00000000000a79c3 */ /* 0x000e220000008800 */
[----:B------:R-:W-:Y:S01]  /*14c0*/  ULEA.HI UR8, UR7, UR7, URZ, 0x1 ;  /* 0x0000000707087291 */ /* 0x000fe2000f8f083f */
[----:B------:R-:W-:Y:S01]  /*14d0*/  IMAD.U32 R15, RZ, RZ, UR4 ;  /* 0x00000004ff0f7e24 */ /* 0x000fe2000f8e00ff */
[----:B------:R-:W-:Y:S01]  /*14e0*/  UMOV UR9, 0x400 ;  /* 0x0000040000097882 */ /* 0x000fe20000000000 */
[----:B------:R-:W-:Y:S02]  /*14f0*/  UPLOP3.LUT UP0, UPT, UPT, UPT, UPT, 0x40, 0x0 ;  /* 0x000000000000789c */ /* 0x000fe40003f0e870 */
[----:B------:R-:W-:Y:S01]  /*1500*/  ULOP3.LUT UR8, UR8, 0x1ffffe, URZ, 0xc0, !UPT ;  /* 0x001ffffe08087892 */ /* 0x000fe2000f8ec03f */
[----:B------:R-:W-:Y:S01]  /*1510*/  UMOV UR12, UR5 ;  /* 0x00000005000c7c82 */ /* 0x000fe20008000000 */
[----:B------:R-:W-:Y:S02]  /*1520*/  UMOV UR13, UR5 ;  /* 0x00000005000d7c82 */ /* 0x000fe40008000000 */
[----:B------:R-:W-:-:S02]  /*1530*/  UIADD3 UR8, UR7, -UR8, URZ ;  /* 0x8000000807087290 */ /* 0x000fc4000fffe03f */
[----:B0-----:R-:W-:-:S04]  /*1540*/  ULEA UR15, UR10, UR9, 0x18 ;  /* 0x000000090a0f7291 */ /* 0x001fc8000f8ec03f */
[----:B------:R-:W-:-:S04]  /*1550*/  ULEA UR8, UR8, UR15, 0xb ;  /* 0x0000000f08087291 */ /* 0x000fc8000f8e583f */
[----:B------:R-:W-:-:S04]  /*1560*/  UIADD3 UR8, UR8, 0x180, URZ ;  /* 0x0000018008087890 */ /* 0x000fc8000fffe03f */
[----:B------:R-:W-:-:S04]  /*1570*/  USHF.R.U32.HI UR8, URZ, 0x4, UR8 ;  /* 0x000000043f087899 */ /* 0x000fc80008011608 */
[----:B------:R-:W-:-:S12]  /*1580*/  ULOP3.LUT UR7, UR8, 0x3fff, URZ, 0xc0, !UPT ;  /* 0x00003fff08077892 */ /* 0x000fd8000f8ec03f */
.L_x_21:
[----:B------:R-:W-:-:S13]  /*1590*/  ISETP.NE.AND P1, PT, R156, 0x3, PT ;  /* 0x000000039c00780c */ /* 0x000fda0003f25270 */
[----:B01----:R-:W-:Y:S05]  /*15a0*/  @!P1 BRA `(.L_x_15) ;  /* 0x0000000000049947 */ /* 0x003fea0003800000 */
[----:B------:R-:W-:Y:S01]  /*15b0*/  BPT.TRAP 0x1 ;  /* 0x000000040000795c */ /* 0x000fe20000300000 */
.L_x_15:
[----:B------:R-:W-:Y:S01]  /*15c0*/  ULEA UR8, UR12, UR15, 0x3 ;  /* 0x0000000f0c087291 */ /* 0x000fe2000f8e183f */
[----:B------:R-:W-:-:S08]  /*15d0*/  SHF.L.U32 R13, R15, 0x1f, RZ ;  /* 0x0000001f0f0d7819 */ /* 0x000fd000000006ff */
[----:B------:R0:W1:Y:S01]  /*15e0*/  SYNCS.PHASECHK.TRANS64.TRYWAIT P0, [UR8], R13 ;  /* 0x0000000dff0075a7 */ /* 0x0000620008000148 */
[----:B------:R-:W-:Y:S05]  /*15f0*/  @!P1 BRA `(.L_x_16) ;  /* 0x0000000000049947 */ /* 0x000fea0003800000 */
[----:B------:R-:W-:Y:S01]  /*1600*/  BPT.TRAP 0x1 ;  /* 0x000000040000795c */ /* 0x000fe20000300000 */
.L_x_16:
[C---:B------:R-:W-:Y:S02]  /*1610*/  IMAD.SHL.U32 R11, R0.reuse, 0x20, RZ ;  /* 0x00000020000b7824 */ /* 0x040fe400078e00ff */
[C---:B------:R-:W-:Y:S02]  /*1620*/  IMAD.SHL.U32 R14, R0.reuse, 0x200, RZ ;  /* 0x00000200000e7824 */ /* 0x040fe400078e00ff */
[----:B------:R-:W-:Y:S01]  /*1630*/  IMAD.SHL.U32 R16, R0, 0x10, RZ ;  /* 0x0000001000107824 */ /* 0x000fe200078e00ff */
[----:B------:R-:W-:-:S04]  /*1640*/  LOP3.LUT R11, R11, 0x1c00, RZ, 0xc0, !PT ;  /* 0x00001c000b0b7812 */ /* 0x000fc800078ec0ff */
[----:B------:R-:W-:-:S04]  /*1650*/  LOP3.LUT R11, R11, 0x200, R14, 0xf8, !PT ;  /* 0x000002000b0b7812 */ /* 0x000fc800078ef80e */
[----:B------:R-:W-:Y:S01]  /*1660*/  LOP3.LUT R11, R11, 0x1c0, R16, 0xf8, !PT ;  /* 0x000001c00b0b7812 */ /* 0x000fe200078ef810 */
[----:B-1----:R-:W-:Y:S06]  /*1670*/  @P0 BRA `(.L_x_17) ;  /* 0x0000000000080947 */ /* 0x002fec0003800000 */
[----:B------:R-:W1:Y:S02]  /*1680*/  SYNCS.PHASECHK.TRANS64.TRYWAIT P0, [UR8], R13 ;  /* 0x0000000dff0075a7 */ /* 0x000e640008000148 */
[----:B-1----:R-:W-:Y:S05]  /*1690*/  @!P0 BRA `(.L_x_18) ;  /* 0x000000b800148947 */ /* 0x002fea0003800000 */
.L_x_17:
[----:B------:R-:W-:Y:S01]  /*16a0*/  USHF.L.U32 UR8, UR12, 0xa, URZ ;  /* 0x0000000a0c087899 */ /* 0x000fe2000800063f */
[----:B------:R-:W-:Y:S01]  /*16b0*/  LOP3.LUT R11, R11, 0x20, R16, 0xf8, !PT ;  /* 0x000000200b0b7812 */ /* 0x000fe200078ef810 */
[----:B------:R-:W-:Y:S02]  /*16c0*/  UIADD3 UR9, UR15, 0xa180, URZ ;  /* 0x0000a1800f097890 */ /* 0x000fe4000fffe03f */
[----:B------:R-:W-:Y:S02]  /*16d0*/  ULOP3.LUT UR10, UR7, 0x10000, URZ, 0xfc, !UPT ;  /* 0x00010000070a7892 */ /* 0x000fe4000f8efc3f */
[----:B------:R-:W-:Y:S01]  /*16e0*/  LEA.HI R11, R11, UR8, RZ, 0x1d ;  /* 0x000000080b0b7c11 */ /* 0x000fe2000f8fe8ff */
[----:B------:R-:W-:Y:S02]  /*16f0*/  USHF.R.U32.HI UR9, URZ, 0x4, UR9 ;  /* 0x000000043f097899 */ /* 0x000fe40008011609 */
[----:B------:R-:W-:Y:S02]  /*1700*/  ULEA UR10, UR12, UR10, 0x8 ;  /* 0x0000000a0c0a7291 */ /* 0x000fe4000f8e403f */
[----:B------:R-:W4:Y:S01]  /*1710*/  LDS R152, [R11+UR15+0x32180] ;  /* 0x0321800f0b987984 */ /* 0x000f220008000800 */
[----:B------:R-:W-:Y:S01]  /*1720*/  ULOP3.LUT UR9, UR9, 0x3fff, URZ, 0xc0, !UPT ;  /* 0x00003fff09097892 */ /* 0x000fe2000f8ec03f */
[----:B------:R-:W-:-:S03]  /*1730*/  UMOV UR11, 0x80000020 ;  /* 0x80000020000b7882 */ /* 0x000fc60000000000 */
[----:B------:R-:W-:-:S04]  /*1740*/  ULOP3.LUT UR9, UR9, 0x10000, URZ, 0xfc, !UPT ;  /* 0x0001000009097892 */ /* 0x000fc8000f8efc3f */
[----:B------:R-:W-:-:S03]  /*1750*/  UIADD3 UR14, UR8, UR9, URZ ;  /* 0x00000009080e7290 */ /* 0x000fc6000fffe03f */
[----:B------:R-:W-:Y:S01]  /*1760*/  UMOV UR8, UR10 ;  /* 0x0000000a00087c82 */ /* 0x000fe20008000000 */
[----:B------:R-:W-:-:S03]  /*1770*/  UMOV UR9, 0xc0000010 ;  /* 0xc000001000097882 */ /* 0x000fc60000000000 */
[----:B------:R-:W-:Y:S01]  /*1780*/  UMOV UR10, UR14 ;  /* 0x0000000e000a7c82 */ /* 0x000fe20008000000 */
[----:B----4-:R-:W-:-:S06]  /*1790*/  WARPGROUP.ARRIVE ;  /* 0x00000000000079c5 */ /* 0x010fcc0000000000 */
[----:B------:R-:W-:Y:S03]  /*17a0*/  IGMMA.SP.64x256x64.S8.S8 R24, gdesc[UR8], R24, UP0, R152, gsb0 ;  /* 0x06809800081879f1 */ /* 0x000fe6000b841218 */
[----:B------:R-:W-:Y:S02]  /*17b0*/  WARPGROUP.DEPBAR.LE gsb0, 0x0 ;  /* 0x00008000000079c5 */ /* 0x000fe40000010000 */
[----:B------:R-:W-:Y:S05]  /*17c0*/  @!P1 BRA `(.L_x_19) ;  /* 0x0000000000049947 */ /* 0x000fea0003800000 */
[----:B------:R-:W-:Y:S01]  /*17d0*/  BPT.TRAP 0x1 ;  /* 0x000000040000795c */ /* 0x000fe20000300000 */
.L_x_19:
[----:B------:R-:W-:Y:S01]  /*17e0*/  ULEA UR8, UR13, UR15, 0x3 ;  /* 0x0000000f0d087291 */ /* 0x000fe2000f8e183f */
[----:B------:R-:W-:-:S03]  /*17f0*/  ISETP.GT.U32.AND P0, PT, R4, 0x1, PT ;  /* 0x000000010400780c */ /* 0x000fc60003f04070 */
[----:B------:R-:W-:-:S04]  /*1800*/  UIADD3 UR8, UR8, 0x50, URZ ;  /* 0x0000005008087890 */ /* 0x000fc8000fffe03f */
[----:B------:R-:W-:-:S09]  /*1810*/  UPRMT UR8, URZ, 0x654, UR8 ;  /* 0x000006543f087896 */ /* 0x000fd20008000008 */
[----:B------:R-:W-:Y:S01]  /*1820*/  SYNCS.ARRIVE.TRANS64.RED.A1T0 RZ, [UR8], RZ ;  /* 0x000000ffffff79a7 */ /* 0x000fe20008100408 */
[----:B------:R-:W-:Y:S05]  /*1830*/  @P0 BRA `(.L_x_20) ;  /* 0x0000000000040947 */ /* 0x000fea0003800000 */
[----:B------:R-:W-:Y:S01]  /*1840*/  BPT.TRAP 0x1 ;  /* 0x000000040000795c */ /* 0x000fe20000300000 */
.L_x_20:
[----:B------:R-:W-:Y:S01]  /*1850*/  UIADD3 UR12, UR12, 0x1, URZ ;  /* 0x000000010c0c7890 */ /* 0x000fe2000fffe03f */
[C---:B------:R-:W-:Y:S01]  /*1860*/  ISETP.GT.AND P0, PT, R9.reuse, 0x1, PT ;  /* 0x000000010900780c */ /* 0x040fe20003f04270 */
[----:B------:R-:W-:Y:S01]  /*1870*/  UIADD3 UR13, UR13, 0x1, URZ ;  /* 0x000000010d0d7890 */ /* 0x000fe2000fffe03f */
[----:B------:R-:W-:Y:S01]  /*1880*/  VIADD R9, R9, 0xffffffff ;  /* 0xffffffff09097836 */ /* 0x000fe20000000000 */
[----:B------:R-:W-:Y:S02]  /*1890*/  UISETP.NE.AND UP0, UPT, UR12, 0xa, UPT ;  /* 0x0000000a0c00788c */ /* 0x000fe4000bf05270 */
[----:B------:R-:W-:Y:S02]  /*18a0*/  UISETP.NE.AND UP1, UPT, UR13, 0xa, UPT ;  /* 0x0000000a0d00788c */ /* 0x000fe4000bf25270 */
[----:B------:R-:W-:Y:S02]  /*18b0*/  USEL UR8, URZ, 0x1, UP0 ;  /* 0x000000013f087887 */ /* 0x000fe40008000000 */
[----:B------:R-:W-:-:S02]  /*18c0*/  USEL UR12, UR12, URZ, UP0 ;  /* 0x0000003f0c0c7287 */ /* 0x000fc40008000000 */
[----:B------:R-:W-:Y:S02]  /*18d0*/  USEL UR13, UR13, URZ, UP1 ;  /* 0x0000003f0d0d7287 */ /* 0x000fe40008800000 */
[----:B------:R-:W-:Y:S01]  /*18e0*/  UPLOP3.LUT UP0, UPT, UPT, UPT, UPT, 0x80, 0x0 ;  /* 0x000000000000789c */ /* 0x000fe20003f0f070 */
[----:B------:R-:W-:Y:S01]  /*18f0*/  LOP3.LUT R15, R15, UR8, RZ, 0x3c, !PT ;  /* 0x000000080f0f7c12 */ /* 0x000fe2000f8e3cff */
[----:B------:R-:W-:Y:S09]  /*1900*/  @P0 BRA `(.L_x_21) ;  /* 0xfffffffc00200947 */ /* 0x000ff2000383ffff */
.L_x_14:
[----:B------:R-:W4:Y:S01]  /*1910*/  LDC R15, c[0x0][0x288] ;  /* 0x0000a200ff0f7b82 */ /* 0x000f220000000800 */
[----:B------:R-:W-:Y:S01]  /*1920*/  LOP3.LUT R9, R0, 0x60, RZ, 0xc0, !PT ;  /* 0x0000006000097812 */ /* 0x000fe200078ec0ff */
[----:B------:R-:W-:Y:S01]  /*1930*/  UIADD3 UR5, UR6, UR5, URZ ;  /* 0x0000000506057290 */ /* 0x000fe2000fffe03f */
[--C-:B------:R-:W-:Y:S01]  /*1940*/  SHF.R.U32.HI R11, RZ, 0x2, R0.reuse ;  /* 0x00000002ff0b7819 */ /* 0x100fe20000011600 */
[----:B------:R-:W-:Y:S01]  /*1950*/  ULDC UR12, c[0x0][0x284] ;  /* 0x0000a100000c7ab9 */ /* 0x000fe20000000800 */
[----:B------:R-:W-:Y:S01]  /*1960*/  SHF.R.U32.HI R9, RZ, 0x5, R9 ;  /* 0x00000005ff097819 */ /* 0x000fe20000011609 */
[----:B------:R-:W-:Y:S01]  /*1970*/  UISETP.GT.U32.AND UP0, UPT, UR5, 0x9, UPT ;  /* 0x000000090500788c */ /* 0x000fe2000bf04070 */
[----:B-1----:R-:W-:Y:S01]  /*1980*/  LOP3.LUT R14, R11, 0x7, RZ, 0xc0, !PT ;  /* 0x000000070b0e7812 */ /* 0x002fe200078ec0ff */
[----:B------:R-:W-:Y:S01]  /*1990*/  UISETP.GE.U32.AND UP1, UPT, UR6, 0xa, UPT ;  /* 0x0000000a0600788c */ /* 0x000fe2000bf26070 */
[----:B------:R-:W-:Y:S01]  /*19a0*/  SHF.R.U32.HI R16, RZ, 0x1, R0 ;  /* 0x00000001ff107819 */ /* 0x000fe20000011600 */
[C---:B------:R-:W-:Y:S01]  /*19b0*/  IMAD.SHL.U32 R11, R9.reuse, 0x10, RZ ;  /* 0x00000010090b7824 */ /* 0x040fe200078e00ff */
[----:B------:R-:W-:Y:S01]  /*19c0*/  SHF.R.S32.HI R20, RZ, 0x1f, R6 ;  /* 0x0000001fff147819 */ /* 0x000fe20000011406 */
[--C-:B------:R-:W-:Y:S01]  /*19d0*/  IMAD R18, R9, -0x10, -R14.reuse ;  /* 0xfffffff009127824 */ /* 0x100fe200078e0a0e */
[----:B------:R-:W-:Y:S01]  /*19e0*/  LOP3.LUT R9, R5, 0x1, RZ, 0xc0, !PT ;  /* 0x0000000105097812 */ /* 0x000fe200078ec0ff */
[----:B------:R-:W-:Y:S01]  /*19f0*/  UISETP.LT.U32.AND UP0, UPT, UR6, 0xa, UP0 ;  /* 0x0000000a0600788c */ /* 0x000fe20008701070 */
[----:B------:R-:W-:Y:S01]  /*1a00*/  LOP3.LUT R11, R11, 0xfffffff0, R14, 0xe2, !PT ;  /* 0xfffffff00b0b7812 */ /* 0x000fe200078ee20e */
[----:B------:R-:W-:Y:S01]  /*1a10*/  IMAD.SHL.U32 R14, R10, 0x80, RZ ;  /* 0x000000800a0e7824 */ /* 0x000fe200078e00ff */
[----:B------:R-:W-:Y:S01]  /*1a20*/  ULDC.64 UR10, c[0x0][0x6d0] ;  /* 0x0001b400000a7ab9 */ /* 0x000fe20000000a00 */
[----:B0-----:R-:W-:Y:S01]  /*1a30*/  IMAD R13, R9, -0x40, R18 ;  /* 0xffffffc0090d7824 */ /* 0x001fe200078e0212 */
[----:B------:R-:W-:Y:S01]  /*1a40*/  LOP3.LUT R11, R11, 0x40, R16, 0xf8, !PT ;  /* 0x000000400b0b7812 */ /* 0x000fe200078ef810 */
[----:B------:R-:W-:Y:S01]  /*1a50*/  IMAD.SHL.U32 R18, R12, 0x100, RZ ;  /* 0x000001000c127824 */ /* 0x000fe200078e00ff */
[----:B------:R-:W-:Y:S01]  /*1a60*/  UIMAD.WIDE.U32 UR8, UR5, -0x33333333, URZ ;  /* 0xcccccccd050878a5 */ /* 0x000fe2000f8e003f */
[----:B------:R-:W-:Y:S01]  /*1a70*/  LOP3.LUT R9, R0, 0x3, RZ, 0xc0, !PT ;  /* 0x0000000300097812 */ /* 0x000fe200078ec0ff */
[----:B------:R-:W-:Y:S01]  /*1a80*/  USEL UR7, URZ, 0x1, !UP0 ;  /* 0x000000013f077887 */ /* 0x000fe2000c000000 */
[----:B------:R-:W-:Y:S01]  /*1a90*/  LOP3.LUT R152, R11, R14, RZ, 0xfc, !PT ;  /* 0x0000000e0b987212 */ /* 0x000fe200078efcff */
[----:B------:R-:W-:Y:S01]  /*1aa0*/  IMAD R11, R20, UR10, RZ ;  /* 0x0000000a140b7c24 */ /* 0x000fe2000f8e02ff */
[----:B----4-:R-:W-:Y:S01]  /*1ab0*/  ISETP.GE.AND P0, PT, R18, R15, PT ;  /* 0x0000000f1200720c */ /* 0x010fe20003f06270 */
[----:B------:R-:W-:Y:S01]  /*1ac0*/  USHF.R.U32.HI UR8, URZ, 0x3, UR9 ;  /* 0x000000033f087899 */ /* 0x000fe20008011609 */
[--C-:B------:R-:W-:Y:S01]  /*1ad0*/  SHF.R.S32.HI R153, RZ, 0x1f, R152.reuse ;  /* 0x0000001fff997819 */ /* 0x100fe20000011498 */
[----:B------:R-:W-:Y:S01]  /*1ae0*/  ULOP3.LUT UR4, UR4, UR7, URZ, 0x3c, !UPT ;  /* 0x0000000704047292 */ /* 0x000fe2000f8e3c3f */
[----:B------:R-:W-:Y:S01]  /*1af0*/  ISETP.GE.OR P0, PT, R14, UR12, P0 ;  /* 0x0000000c0e007c0c */ /* 0x000fe20008706670 */
[C---:B------:R-:W-:Y:S01]  /*1b00*/  IMAD R17, R6.reuse, UR11, R11 ;  /* 0x0000000b06117c24 */ /* 0x040fe2000f8e020b */
[----:B------:R-:W-:Y:S01]  /*1b10*/  UIMAD UR5, UR8, -0xa, UR5 ;  /* 0xfffffff6080578a4 */ /* 0x000fe2000f8e0205 */
[----:B------:R-:W-:Y:S01]  /*1b20*/  IMAD.WIDE.U32 R10, R6, UR10, R152 ;  /* 0x0000000a060a7c25 */ /* 0x000fe2000f8e0098 */
[----:B------:R-:W-:Y:S01]  /*1b30*/  @UP1 ULOP3.LUT UR4, UR4, 0x1, UR8, 0x78, !UPT ;  /* 0x0000000104041892 */ /* 0x000fe2000f8e7808 */
[----:B------:R-:W-:-:S02]  /*1b40*/  WARPGROUP.DEPBAR.LE gsb0, 0x0 ;  /* 0x00008000000079c5 */ /* 0x000fc40000010000 */
[----:B------:R-:W-:Y:S01]  /*1b50*/  IMAD R15, R9, -0x2, R15 ;  /* 0xfffffffe090f7824 */ /* 0x000fe200078e020f */
[----:B------:R-:W-:Y:S01]  /*1b60*/  IADD3 R9, -R14, UR12, R13 ;  /* 0x0000000c0e097c10 */ /* 0x000fe2000fffe10d */
[----:B------:R-:W-:Y:S02]  /*1b70*/  IMAD.IADD R17, R11, 0x1, R17 ;  /* 0x000000010b117824 */ /* 0x000fe400078e0211 */
[----:B------:R-:W-:Y:S02]  /*1b80*/  IMAD.MOV.U32 R16, RZ, RZ, R10 ;  /* 0x000000ffff107224 */ /* 0x000fe400078e000a */
[----:B------:R-:W-:Y:S02]  /*1b90*/  IMAD.IADD R11, R15, 0x1, -R18 ;  /* 0x000000010f0b7824 */ /* 0x000fe400078e0a12 */
[----:B------:R-:W-:Y:S01]  /*1ba0*/  IMAD.MOV.U32 R10, RZ, RZ, -0x1 ;  /* 0xffffffffff0a7424 */ /* 0x000fe200078e00ff */
[----:B------:R-:W-:Y:S06]  /*1bb0*/  @P0 BRA `(.L_x_22) ;  /* 0x0000009000940947 */ /* 0x000fec0003800000 */
[----:B------:R-:W0:Y:S01]  /*1bc0*/  LDC.64 R14, c[0x0][0x6c8] ;  /* 0x0001b200ff0e7b82 */ /* 0x000e220000000a00 */
[----:B------:R-:W-:Y:S01]  /*1bd0*/  IMAD.WIDE R12, R12, 0x100, RZ ;  /* 0x000001000c0c7825 */ /* 0x000fe200078e02ff */
[----:B---3-5:R-:W-:Y:S01]  /*1be0*/  ISETP.NE.AND P1, PT, R8, RZ, PT ;  /* 0x000000ff0800720c */ /* 0x028fe20003f25270 */
[----:B------:R-:W-:Y:S01]  /*1bf0*/  BSSY B0, `(.L_x_22) ;  /* 0x0000921000007945 */ /* 0x000fe20003800000 */
[----:B------:R-:W-:Y:S01]  /*1c00*/  ISETP.GT.AND P0, PT, R11, RZ, PT ;  /* 0x000000ff0b00720c */ /* 0x000fe20003f04270 */
[----:B------:R-:W-:-:S03]  /*1c10*/  IMAD.SHL.U32 R19, R0, 0x2, RZ ;  /* 0x0000000200137824 */ /* 0x000fc600078e00ff */
[----:B------:R-:W-:Y:S02]  /*1c20*/  ISETP.GT.AND P5, PT, R9, RZ, P0 ;  /* 0x000000ff0900720c */ /* 0x000fe400007a4270 */
[----:B------:R-:W-:Y:S01]  /*1c30*/  LOP3.LUT R163, R12, 0x6, R19, 0xf8, !PT ;  /* 0x000000060ca37812 */ /* 0x000fe200078ef813 */
[----:B0-----:R-:W-:-:S04]  /*1c40*/  IMAD R18, R13, R14, RZ ;  /* 0x0000000e0d127224 */ /* 0x001fc800078e02ff */
[----:B------:R-:W-:-:S04]  /*1c50*/  IMAD.WIDE.U32 R22, R163, R14, R16 ;  /* 0x0000000ea3167225 */ /* 0x000fc800078e0010 */
[----:B------:R-:W-:-:S04]  /*1c60*/  IMAD R17, R163, R15, R18 ;  /* 0x0000000fa3117224 */ /* 0x000fc800078e0212 */
[----:B------:R-:W-:Y:S01]  /*1c70*/  IMAD.IADD R165, R23, 0x1, R17 ;  /* 0x0000000117a57824 */ /* 0x000fe200078e0211 */
[----:B------:R-:W-:Y:S06]  /*1c80*/  @!P1 BRA `(.L_x_23) ;  /* 0x0000006400589947 */ /* 0x000fec0003800000 */
[----:B------:R-:W-:Y:S01]  /*1c90*/  ULDC.64 UR8, c[0x0][0x6b8] ;  /* 0x0001ae0000087ab9 */ /* 0x000fe20000000a00 */
[----:B------:R-:W-:Y:S01]  /*1ca0*/  ULDC.64 UR12, c[0x0][0x6b0] ;  /* 0x0001ac00000c7ab9 */ /* 0x000fe20000000a00 */
[----:B------:R-:W-:Y:S01]  /*1cb0*/  IMAD R17, R20, UR8, RZ ;  /* 0x0000000814117c24 */ /* 0x000fe2000f8e02ff */
[----:B------:R-:W-:Y:S01]  /*1cc0*/  ULDC.64 UR14, c[0x0][0x6a8] ;  /* 0x0001aa00000e7ab9 */ /* 0x000fe20000000a00 */
[----:B------:R-:W-:Y:S01]  /*1cd0*/  IMAD.WIDE.U32 R20, R6, UR8, R152 ;  /* 0x0000000806147c25 */ /* 0x000fe2000f8e0098 */
[----:B------:R-:W-:-:S03]  /*1ce0*/  ULDC.64 UR10, c[0x0][0x6c0] ;  /* 0x0001b000000a7ab9 */ /* 0x000fc60000000a00 */
[----:B------:R-:W-:Y:S02]  /*1cf0*/  IMAD R159, R6, UR9, R17 ;  /* 0x00000009069f7c24 */ /* 0x000fe4000f8e0211 */
[----:B------:R-:W-:Y:S02]  /*1d00*/  IMAD R12, R13, UR12, RZ ;  /* 0x0000000c0d0c7c24 */ /* 0x000fe4000f8e02ff */
[----:B------:R-:W-:Y:S02]  /*1d10*/  IMAD.IADD R21, R21, 0x1, R159 ;  /* 0x0000000115157824 */ /* 0x000fe400078e029f */
[C---:B------:R-:W-:Y:S02]  /*1d20*/  IMAD R161, R163.reuse, UR13, R12 ;  /* 0x0000000da3a17c24 */ /* 0x040fe4000f8e020c */
[----:B------:R-:W-:-:S04]  /*1d30*/  IMAD.WIDE.U32 R12, R163, UR12, R20 ;  /* 0x0000000ca30c7c25 */ /* 0x000fc8000f8e0014 */
[----:B------:R-:W-:Y:S01]  /*1d40*/  IMAD.IADD R13, R13, 0x1, R161 ;  /* 0x000000010d0d7824 */ /* 0x000fe200078e02a1 */
[----:B------:R-:W-:-:S04]  /*1d50*/  LEA R18, P1, R12, UR14, 0x2 ;  /* 0x0000000e0c127c11 */ /* 0x000fc8000f8210ff */
[----:B------:R-:W-:Y:S02]  /*1d60*/  LEA.HI.X R19, R12, UR15, R13, 0x2, P1 ;  /* 0x0000000f0c137c11 */ /* 0x000fe400088f140d */
[----:B------:R-:W0:Y:S03]  /*1d70*/  LDC.64 R12, c[0x0][0x6b0] ;  /* 0x0001ac00ff0c7b82 */ /* 0x000e260000000a00 */
[----:B------:R-:W3:Y:S01]  /*1d80*/  @P5 LDG.E.LTC128B R157, desc[UR16][R18.64] ;  /* 0x00000010129d5981 */ /* 0x000ee2000c1e1920 */
[C---:B------:R-:W-:Y:S01]  /*1d90*/  LEA R16, P1, R22.reuse, UR10, 0x2 ;  /* 0x0000000a16107c11 */ /* 0x040fe2000f8210ff */
[----:B------:R-:W-:Y:S01]  /*1da0*/  BSSY B1, `(.L_x_24) ;  /* 0x0000015000017945 */ /* 0x000fe20003800000 */
[----:B------:R-:W-:Y:S02]  /*1db0*/  ISETP.GT.AND P0, PT, R9, 0x8, P0 ;  /* 0x000000080900780c */ /* 0x000fe40000704270 */
[----:B------:R-:W-:-:S02]  /*1dc0*/  LEA.HI.X R17, R22, UR11, R165, 0x2, P1 ;  /* 0x0000000b16117c11 */ /* 0x000fc400088f14a5 */
[----:B------:R-:W-:Y:S01]  /*1dd0*/  ISETP.GT.AND P1, PT, R11, 0x1, PT ;  /* 0x000000010b00780c */ /* 0x000fe20003f24270 */
[----:B0-----:R-:W-:-:S04]  /*1de0*/  IMAD.WIDE.U32 R154, R163, UR12, R12 ;  /* 0x0000000ca39a7c25 */ /* 0x001fc8000f8e000c */
[----:B------:R-:W-:-:S04]  /*1df0*/  IMAD.WIDE.U32 R12, R163, UR12, R152 ;  /* 0x0000000ca30c7c25 */ /* 0x000fc8000f8e0098 */
[C---:B------:R-:W-:Y:S02]  /*1e00*/  IMAD.IADD R163, R161.reuse, 0x1, R155 ;  /* 0x00000001a1a37824 */ /* 0x040fe400078e029b */
[----:B------:R-:W-:Y:S02]  /*1e10*/  IMAD.IADD R13, R161, 0x1, R13 ;  /* 0x00000001a10d7824 */ /* 0x000fe400078e020d */
[----:B------:R-:W-:-:S04]  /*1e20*/  IMAD.WIDE.U32 R12, R6, UR8, R12 ;  /* 0x00000008060c7c25 */ /* 0x000fc8000f8e000c */
[----:B---3--:R-:W-:-:S04]  /*1e30*/  IMAD R23, R157, R8, RZ ;  /* 0x000000089d177224 */ /* 0x008fc800078e02ff */
[----:B--2---:R-:W-:Y:S01]  /*1e40*/  IMAD R165, R24, R7, R23 ;  /* 0x0000000718a57224 */ /* 0x004fe200078e0217 */
[-C--:B------:R-:W-:Y:S02]  /*1e50*/  IADD3 R23, P2, R20, R154.reuse, RZ ;  /* 0x0000009a14177210 */ /* 0x080fe40007f5e0ff */
[----:B------:R-:W-:Y:S02]  /*1e60*/  IADD3 R154, P4, R152, R154, RZ ;  /* 0x0000009a989a7210 */ /* 0x000fe40007f9e0ff */
[----:B------:R0:W-:Y:S01]  /*1e70*/  @P5 STG.E desc[UR16][R16.64], R165 ;  /* 0x000000a510005986 */ /* 0x0001e2000c101910 */
[----:B------:R-:W-:Y:S01]  /*1e80*/  ISETP.GT.AND P5, PT, R9, RZ, P1 ;  /* 0x000000ff0900720c */ /* 0x000fe20000fa4270 */
[----:B------:R-:W-:Y:S01]  /*1e90*/  IMAD.X R24, R163, 0x1, R21, P2 ;  /* 0x00000001a3187824 */ /* 0x000fe200010e0615 */
[----:B------:R-:W-:Y:S02]  /*1ea0*/  LEA R22, P2, R23, UR14, 0x2 ;  /* 0x0000000e17167c11 */ /* 0x000fe4000f8410ff */
[----:B------:R-:W-:-:S02]  /*1eb0*/  LEA R20, P6, R14, R16, 0x2 ;  /* 0x000000100e147211 */ /* 0x000fc400078c10ff */
[----:B------:R-:W-:-:S07]  /*1ec0*/  LEA.HI.X R23, R23, UR15, R24, 0x2, P2 ;  /* 0x0000000f17177c11 */ /* 0x000fce00090f1418 */
[----:B0-----:R-:W-:Y:S05]  /*1ed0*/  @!P5 BRA `(.L_x_25) ;  /* 0x000000000004d947 */ /* 0x001fea0003800000 */
[----:B------:R0:W5:Y:S02]  /*1ee0*/  LDG.E.LTC128B R157, desc[UR16][R22.64] ;  /* 0x00000010169d7981 */ /* 0x000164000c1e1920 */
.L_x_25:
[----:B------:R-:W-:Y:S05]  /*1ef0*/  BSYNC B1 ;  /* 0x0000000000017941 */ /* 0x000fea0003800000 */
.L_x_24:
[----:B-----5:R-:W-:Y:S01]  /*1f00*/  IMAD R152, R157, R8, RZ ;  /* 0x000000089d987224 */ /* 0x020fe200078e02ff */
[----:B------:R-:W-:Y:S01]  /*1f10*/  LEA.HI.X R21, R14, R17, R15, 0x2, P6 ;  /* 0x000000110e157211 */ /* 0x000fe200030f140f */
[----:B------:R-:W-:Y:S01]  /*1f20*/  IMAD.IADD R13, R159, 0x1, R13 ;  /* 0x000000019f0d7824 */ /* 0x000fe200078e020d */
[C---:B------:R-:W-:Y:S01]  /*1f30*/  LEA R24, P2, R12.reuse, UR14, 0x2 ;  /* 0x0000000e0c187c11 */ /* 0x040fe2000f8410ff */
[----:B------:R-:W-:Y:S01]  /*1f40*/  IMAD R161, R25, R7, R152 ;  /* 0x0000000719a17224 */ /* 0x000fe200078e0298 */
[----:B------:R-:W-:Y:S01]  /*1f50*/  BSSY B1, `(.L_x_26) ;  /* 0x0000006000017945 */ /* 0x000fe20003800000 */
[----:B------:R-:W-:Y:S01]  /*1f60*/  IMAD.X R155, R153, 0x1, R163, P4 ;  /* 0x00000001999b7824 */ /* 0x000fe200020e06a3 */
[----:B------:R-:W-:Y:S02]  /*1f70*/  LEA.HI.X R25, R12, UR15, R13, 0x2, P2 ;  /* 0x0000000f0c197c11 */ /* 0x000fe400090f140d */
[----:B------:R1:W-:Y:S01]  /*1f80*/  @P5 STG.E desc[UR16][R20.64], R161 ;  /* 0x000000a114005986 */ /* 0x0003e2000c101910 */
[----:B------:R-:W-:Y:S06]  /*1f90*/  @!P0 BRA `(.L_x_27) ;  /* 0x0000000000048947 */ /* 0x000fec0003800000 */
[----:B------:R2:W5:Y:S02]  /*1fa0*/  LDG.E.LTC128B R157, desc[UR16][R24.64+0x20] ;  /* 0x00002010189d7981 */ /* 0x000564000c1e1920 */
.L_x_27:
[----:B------:R-:W-:Y:S05]  /*1fb0*/  BSYNC B1 ;  /* 0x0000000000017941 */ /* 0x000fea0003800000 */
.L_x_26:
[----:B--2--5:R-:W-:Y:S01]  /*1fc0*/  IMAD R24, R157, R8, RZ ;  /* 0x000000089d187224 */ /* 0x024fe200078e02ff */
[----:B------:R-:W-:Y:S01]  /*1fd0*/  ISETP.GT.AND P1, PT, R9, 0x8, P1 ;  /* 0x000000080900780c */ /* 0x000fe20000f24270 */
[----:B------:R-:W-:Y:S01]  /*1fe0*/  IMAD.WIDE.U32 R12, R6, UR8, R154 ;  /* 0x00000008060c7c25 */ /* 0x000fe2000f8e009a */
[----:B------:R-:W-:Y:S01]  /*1ff0*/  ISETP.GT.AND P2, PT, R11, 0x8, PT ;  /* 0x000000080b00780c */ /* 0x000fe20003f44270 */
[----:B------:R-:W-:Y:S01]  /*2000*/  USHF.L.U64.HI UR10, UR12, 0x5, UR13 ;  /* 0x000000050c0a7899 */ /* 0x000fe2000801020d */
[----:B------:R-:W-:Y:S01]  /*2010*/  BSSY B1, `(.L_x_28) ;  /* 0x000000c000017945 */ /* 0x000fe20003800000 */
[----:B------:R-:W-:Y:S01]  /*2020*/  IMAD R153, R26, R7, R24 ;  /* 0x000000071a997224 */ /* 0x000fe200078e0218 */
[----:B------:R-:W-:Y:S01]  /*2030*/  LEA R24, P5, R12, UR14, 0x2 ;  /* 0x0000000e0c187c11 */ /* 0x000fe2000f8a10ff */
[----:B------:R-:W-:Y:S01]  /*2040*/  IMAD.IADD R13, R159, 0x1, R13 ;  /* 0x000000019f0d7824 */ /* 0x000fe200078e020d */
[----:B------:R-:W-:Y:S01]  /*2050*/  USHF.L.U32 UR9, UR12, 0x5, URZ ;  /* 0x000000050c097899 */ /* 0x000fe2000800063f */
[----:B------:R-:W-:-:S03]  /*2060*/  ISETP.GT.AND P4, PT, R9, RZ, P2 ;  /* 0x000000ff0900720c */ /* 0x000fc60001784270 */
[----:B------:R-:W-:Y:S01]  /*2070*/  LEA.HI.X R25, R12, UR15, R13, 0x2, P5 ;  /* 0x0000000f0c197c11 */ /* 0x000fe2000a8f140d */
[----:B------:R-:W-:Y:S02]  /*2080*/  @P0 IMAD.MOV.U32 R12, RZ, RZ, R16 ;  /* 0x000000ffff0c0224 */ /* 0x000fe400078e0010 */
[----:B------:R-:W-:-:S05]  /*2090*/  @P0 IMAD.MOV.U32 R13, RZ, RZ, R17 ;  /* 0x000000ffff0d0224 */ /* 0x000fca00078e0011 */
[----:B------:R2:W-:Y:S01]  /*20a0*/  @P0 STG.E desc[UR16][R12.64+0x20], R153 ;  /* 0x000020990c000986 */ /* 0x0005e2000c101910 */
[----:B------:R-:W-:Y:S05]  /*20b0*/  @!P1 BRA `(.L_x_29) ;  /* 0x0000000000049947 */ /* 0x000fea0003800000 */
[----:B------:R3:W5:Y:S02]  /*20c0*/  LDG.E.LTC128B R157, desc[UR16][R24.64+0x20] ;  /* 0x00002010189d7981 */ /* 0x000764000c1e1920 */
.L_x_29:
[----:B------:R-:W-:Y:S05]  /*20d0*/  BSYNC B1 ;  /* 0x0000000000017941 */ /* 0x000fea0003800000 */
.L_x_28:
[----:B-----5:R-:W-:Y:S01]  /*20e0*/  IMAD R6, R157, R8, RZ ;  /* 0x000000089d067224 */ /* 0x020fe200078e02ff */
[----:B---3--:R-:W-:-:S03]  /*20f0*/  IADD3 R24, P0, R18, UR9, RZ ;  /* 0x0000000912187c10 */ /* 0x008fc6000ff1e0ff */
[----:B------:R-:W-:Y:S01]  /*2100*/  IMAD R27, R27, R7, R6 ;  /* 0x000000071b1b7224 */ /* 0x000fe200078e0206 */
[----:B------:R-:W-:-:S04]  /*2110*/  IADD3.X R25, R19, UR10, RZ, P0, !PT ;  /* 0x0000000a13197c10 */ /* 0x000fc800087fe4ff */
[----:B------:R3:W-:Y:S04]  /*2120*/  @P1 STG.E desc[UR16][R20.64+0x20], R27 ;  /* 0x0000201b14001986 */ /* 0x0007e8000c101910 */
[----:B------:R-:W4:Y:S01]  /*2130*/  @P4 LDG.E.LTC128B R157, desc[UR16][R24.64] ;  /* 0x00000010189d4981 */ /* 0x000f22000c1e1920 */
[C---:B------:R-:W-:Y:S01]  /*2140*/  IMAD.SHL.U32 R6, R14.reuse, 0x20, RZ ;  /* 0x000000200e067824 */ /* 0x040fe200078e00ff */
[----:B--2---:R-:W-:Y:S01]  /*2150*/  SHF.L.U64.HI R12, R14, 0x5, R15 ;  /* 0x000000050e0c7819 */ /* 0x004fe2000001020f */
[----:B------:R-:W-:Y:S01]  /*2160*/  BSSY B1, `(.L_x_30) ;  /* 0x000000c000017945 */ /* 0x000fe20003800000 */
[----:B------:R-:W-:Y:S02]  /*2170*/  ISETP.GT.AND P0, PT, R11, 0x9, PT ;  /* 0x000000090b00780c */ /* 0x000fe40003f04270 */
[----:B------:R-:W-:-:S02]  /*2180*/  IADD3 R152, P5, R6, R16, RZ ;  /* 0x0000001006987210 */ /* 0x000fc40007fbe0ff */
[----:B------:R-:W-:-:S03]  /*2190*/  ISETP.GT.AND P1, PT, R9, RZ, P0 ;  /* 0x000000ff0900720c */ /* 0x000fc60000724270 */
[----:B------:R-:W-:Y:S01]  /*21a0*/  IMAD.X R153, R12, 0x1, R17, P5 ;  /* 0x000000010c997824 */ /* 0x000fe200028e0611 */
[----:B------:R-:W-:-:S04]  /*21b0*/  IADD3 R154, P5, R22, UR9, RZ ;  /* 0x00000009169a7c10 */ /* 0x000fc8000ffbe0ff */
[----:B------:R-:W-:Y:S01]  /*21c0*/  IADD3.X R155, R23, UR10, RZ, P5, !PT ;  /* 0x0000000a179b7c10 */ /* 0x000fe2000affe4ff */
[----:B----4-:R-:W-:-:S04]  /*21d0*/  IMAD R13, R157, R8, RZ ;  /* 0x000000089d0d7224 */ /* 0x010fc800078e02ff */
[----:B------:R-:W-:-:S05]  /*21e0*/  IMAD R13, R28, R7, R13 ;  /* 0x000000071c0d7224 */ /* 0x000fca00078e020d */
[----:B------:R3:W-:Y:S01]  /*21f0*/  @P4 STG.E desc[UR16][R152.64], R13 ;  /* 0x0000000d98004986 */ /* 0x0007e2000c101910 */
[----:B------:R-:W-:Y:S05]  /*2200*/  @!P1 BRA `(.L_x_31) ;  /* 0x0000000000049947 */ /* 0x000fea0003800000 */
[----:B------:R2:W5:Y:S02]  /*2210*/  LDG.E.LTC128B R157, desc[UR16][R154.64] ;  /* 0x000000109a9d7981 */ /* 0x000564000c1e1920 */
.L_x_31:
[----:B------:R-:W-:Y:S05]  /*2220*/  BSYNC B1 ;  /* 0x0000000000017941 */ /* 0x000fea0003800000 */
.L_x_30:
[----:B------:R-:W-:Y:S01]  /*2230*/  UIADD3 UR7, UP0, UR9, 0x20, URZ ;  /* 0x0000002009077890 */ /* 0x000fe2000ff1e03f */
[----:B------:R-:W-:Y:S01]  /*2240*/  ISETP.GT.AND P2, PT, R9, 0x8, P2 ;  /* 0x000000080900780c */ /* 0x000fe20001744270 */
[----:B-----5:R-:W-:Y:S01]  /*2250*/  IMAD R14, R157, R8, RZ ;  /* 0x000000089d0e7224 */ /* 0x020fe200078e02ff */
[----:B------:R-:W-:Y:S01]  /*2260*/  IADD3 R26, P4, R6, R20, RZ ;  /* 0x00000014061a7210 */ /* 0x000fe20007f9e0ff */
[----:B------:R-:W-:Y:S02]  /*2270*/  UIADD3.X UR8, URZ, UR10, URZ, UP0, !UPT ;  /* 0x0000000a3f087290 */ /* 0x000fe400087fe43f */
[----:B------:R-:W-:Y:S01]  /*2280*/  IADD3 R18, P5, R18, UR7, RZ ;  /* 0x0000000712127c10 */ /* 0x000fe2000ffbe0ff */
[----:B------:R-:W-:Y:S02]  /*2290*/  IMAD R29, R29, R7, R14 ;  /* 0x000000071d1d7224 */ /* 0x000fe400078e020e */
[----:B---3--:R-:W-:Y:S01]  /*22a0*/  IMAD.X R27, R12, 0x1, R21, P4 ;  /* 0x000000010c1b7824 */ /* 0x008fe200020e0615 */
[----:B------:R-:W-:-:S04]  /*22b0*/  IADD3.X R19, R19, UR8, RZ, P5, !PT ;  /* 0x0000000813137c10 */ /* 0x000fc8000affe4ff */
[----:B------:R3:W-:Y:S04]  /*22c0*/  @P1 STG.E desc[UR16][R26.64], R29 ;  /* 0x0000001d1a001986 */ /* 0x0007e8000c101910 */
[----:B------:R-:W4:Y:S01]  /*22d0*/  @P2 LDG.E.LTC128B R157, desc[UR16][R18.64] ;  /* 0x00000010129d2981 */ /* 0x000f22000c1e1920 */
[----:B------:R-:W-:Y:S01]  /*22e0*/  IADD3 R14, P1, R6, 0x20, RZ ;  /* 0x00000020060e7810 */ /* 0x000fe20007f3e0ff */
[----:B------:R-:W-:Y:S01]  /*22f0*/  BSSY B1, `(.L_x_32) ;  /* 0x000000c000017945 */ /* 0x000fe20003800000 */
[----:B------:R-:W-:Y:S02]  /*2300*/  ISETP.GT.AND P4, PT, R9, 0x8, P0 ;  /* 0x000000080900780c */ /* 0x000fe40000784270 */
[----:B------:R-:W-:Y:S01]  /*2310*/  IADD3 R16, P5, R14, R16, RZ ;  /* 0x000000100e107210 */ /* 0x000fe20007fbe0ff */
[----:B------:R-:W-:Y:S01]  /*2320*/  IMAD.X R13, RZ, RZ, R12, P1 ;  /* 0x000000ffff0d7224 */ /* 0x000fe200008e060c */
[----:B0-----:R-:W-:-:S03]  /*2330*/  IADD3 R22, P0, R22, UR7, RZ ;  /* 0x0000000716167c10 */ /* 0x001fc6000ff1e0ff */
[----:B------:R-:W-:Y:S01]  /*2340*/  IMAD.X R17, R13, 0x1, R17, P5 ;  /* 0x000000010d117824 */ /* 0x000fe200028e0611 */
[----:B------:R-:W-:Y:S01]  /*2350*/  IADD3.X R23, R23, UR8, RZ, P0, !PT ;  /* 0x0000000817177c10 */ /* 0x000fe200087fe4ff */
[----:B----4-:R-:W-:-:S04]  /*2360*/  IMAD R15, R157, R8, RZ ;  /* 0x000000089d0f7224 */ /* 0x010fc800078e02ff */
[----:B------:R-:W-:-:S05]  /*2370*/  IMAD R15, R30, R7, R15 ;  /* 0x000000071e0f7224 */ /* 0x000fca00078e020f */
[----:B------:R3:W-:Y:S01]  /*2380*/  @P2 STG.E desc[UR16][R16.64], R15 ;  /* 0x0000000f10002986 */ /* 0x0007e2000c101910 */
[----:B------:R-:W-:Y:S05]  /*2390*/  @!P4 BRA `(.L_x_33) ;  /* 0x000000000004c947 */ /* 0x000fea0003800000 */
[----:B------:R0:W5:Y:S02]  /*23a0*/  LDG.E.LTC128B R157, desc[UR16][R22.64] ;  /* 0x00000010169d7981 */ /* 0x000164000c1e1920 */
.L_x_33:
[----:B------:R-:W-:Y:S05]  /*23b0*/  BSYNC B1 ;  /* 0x0000000000017941 */ /* 0x000fea0003800000 */
.L_x_32:
[----:B------:R-:W-:Y:S01]  /*23c0*/  IADD3 R18, P2, R14, R20, RZ ;  /* 0x000000140e127210 */ /* 0x000fe20007f5e0ff */
[----:B---3-5:R-:W-:Y:S01]  /*23d0*/  IMAD R16, R157, R8, RZ ;  /* 0x000000089d107224 */ /* 0x028fe200078e02ff */
[C---:B------:R-:W-:Y:S01]  /*23e0*/  ISETP.GT.AND P1, PT, R11.reuse, 0x10, PT ;  /* 0x000000100b00780c */ /* 0x040fe20003f24270 */
[----:B------:R-:W-:Y:S01]  /*23f0*/  BSSY B1, `(.L_x_34) ;  /* 0x000000b000017945 */ /* 0x000fe20003800000 */
[----:B------:R-:W-:Y:S01]  /*2400*/  ISETP.GT.AND P0, PT, R11, 0x11, PT ;  /* 0x000000110b00780c */ /* 0x000fe20003f04270 */
[----:B------:R-:W-:Y:S01]  /*2410*/  IMAD R31, R31, R7, R16 ;  /* 0x000000071f1f7224 */ /* 0x000fe200078e0210 */
[----:B------:R-:W-:Y:S01]  /*2420*/  ISETP.GT.AND P5, PT, R9, RZ, P1 ;  /* 0x000000ff0900720c */ /* 0x000fe20000fa4270 */
[----:B------:R-:W-:Y:S01]  /*2430*/  IMAD.X R19, R13, 0x1, R21, P2 ;  /* 0x000000010d137824 */ /* 0x000fe200010e0615 */
[----:B0-----:R-:W-:Y:S02]  /*2440*/  IADD3 R22, P2, R24, UR9, RZ ;  /* 0x0000000918167c10 */ /* 0x001fe4000ff5e0ff */
[----:B------:R-:W-:-:S02]  /*2450*/  IADD3 R16, P6, R152, R6, RZ ;  /* 0x0000000698107210 */ /* 0x000fc40007fde0ff */
[----:B------:R0:W-:Y:S01]  /*2460*/  @P4 STG.E desc[UR16][R18.64], R31 ;  /* 0x0000001f12004986 */ /* 0x0001e2000c101910 */
[----:B------:R-:W-:-:S06]  /*2470*/  IADD3.X R23, R25, UR10, RZ, P2, !PT ;  /* 0x0000000a19177c10 */ /* 0x000fcc00097fe4ff */
[----:B------:R-:W-:Y:S05]  /*2480*/  @!P5 BRA `(.L_x_35) ;  /* 0x000000000004d947 */ /* 0x000fea0003800000 */
[----:B------:R3:W5:Y:S02]  /*2490*/  LDG.E.LTC128B R157, desc[UR16][R22.64] ;  /* 0x00000010169d7981 */ /* 0x000764000c1e1920 */
.L_x_35:
[----:B------:R-:W-:Y:S05]  /*24a0*/  BSYNC B1 ;  /* 0x0000000000017941 */ /* 0x000fea0003800000 */
.L_x_34:
[----:B-----5:R-:W-:Y:S01]  /*24b0*/  IMAD R15, R157, R8, RZ ;  /* 0x000000089d0f7224 */ /* 0x020fe200078e02ff */
[----:B------:R-:W-:Y:S01]  /*24c0*/  ISETP.GT.AND P2, PT, R9, RZ, P0 ;  /* 0x000000ff0900720c */ /* 0x000fe20000744270 */
[----:B------:R-:W-:Y:S01]  /*24d0*/  IMAD.X R17, R153, 0x1, R12, P6 ;  /* 0x0000000199117824 */ /* 0x000fe200030e060c */
[----:B------:R-:W-:Y:S01]  /*24e0*/  IADD3 R28, P6, R154, UR9, RZ ;  /* 0x000000099a1c7c10 */ /* 0x000fe2000ffde0ff */
[----:B------:R-:W-:Y:S01]  /*24f0*/  IMAD R15, R32, R7, R15 ;  /* 0x00000007200f7224 */ /* 0x000fe200078e020f */
[----:B------:R-:W-:Y:S01]  /*2500*/  BSSY B1, `(.L_x_36) ;  /* 0x0000006000017945 */ /* 0x000fe20003800000 */
[----:B0-----:R-:W-:Y:S02]  /*2510*/  IADD3 R18, P4, R26, R6, RZ ;  /* 0x000000061a127210 */ /* 0x001fe40007f9e0ff */
[----:B------:R-:W-:Y:S01]  /*2520*/  IADD3.X R29, R155, UR10, RZ, P6, !PT ;  /* 0x0000000a9b1d7c10 */ /* 0x000fe2000b7fe4ff */
[----:B------:R0:W-:Y:S05]  /*2530*/  @P5 STG.E desc[UR16][R16.64], R15 ;  /* 0x0000000f10005986 */ /* 0x0001ea000c101910 */
[----:B------:R-:W-:Y:S05]  /*2540*/  @!P2 BRA `(.L_x_37) ;  /* 0x000000000004a947 */ /* 0x000fea0003800000 */
[----:B------:R4:W5:Y:S02]  /*2550*/  LDG.E.LTC128B R157, desc[UR16][R28.64] ;  /* 0x000000101c9d7981 */ /* 0x000964000c1e1920 */
.L_x_37:
[----:B------:R-:W-:Y:S05]  /*2560*/  BSYNC B1 ;  /* 0x0000000000017941 */ /* 0x000fea0003800000 */
.L_x_36:
[----:B-1---5:R-:W-:Y:S01]  /*2570*/  IMAD R20, R157, R8, RZ ;  /* 0x000000089d147224 */ /* 0x022fe200078e02ff */
[----:B------:R-:W-:Y:S01]  /*2580*/  ISETP.GT.AND P1, PT, R9, 0x8, P1 ;  /* 0x000000080900780c */ /* 0x000fe20000f24270 */
[----:B------:R-:W-:Y:S01]  /*2590*/  IMAD.X R19, R27, 0x1, R12, P4 ;  /* 0x000000011b137824 */ /* 0x000fe200020e060c */
[----:B------:R-:W-:Y:S01]  /*25a0*/  BSSY B1, `(.L_x_38) ;  /* 0x0000008000017945 */ /* 0x000fe20003800000 */
[----:B------:R-:W-:Y:S01]  /*25b0*/  IMAD R33, R33, R7, R20 ;  /* 0x0000000721217224 */ /* 0x000fe200078e0214 */
[----:B------:R-:W-:Y:S02]  /*25c0*/  IADD3 R20, P4, R24, UR7, RZ ;  /* 0x0000000718147c10 */ /* 0x000fe4000ff9e0ff */
[----:B------:R-:W-:Y:S02]  /*25d0*/  IADD3 R30, P5, R14, R152, RZ ;  /* 0x000000980e1e7210 */ /* 0x000fe40007fbe0ff */
[----:B------:R1:W-:Y:S01]  /*25e0*/  @P2 STG.E desc[UR16][R18.64], R33 ;  /* 0x0000002112002986 */ /* 0x0003e2000c101910 */
[----:B------:R-:W-:-:S04]  /*25f0*/  IADD3.X R21, R25, UR8, RZ, P4, !PT ;  /* 0x0000000819157c10 */ /* 0x000fc8000a7fe4ff */
[----:B------:R-:W-:Y:S06]  /*2600*/  @!P1 BRA `(.L_x_39) ;  /* 0x0000000000049947 */ /* 0x000fec0003800000 */
[----:B------:R0:W5:Y:S02]  /*2610*/  LDG.E.LTC128B R157, desc[UR16][R20.64] ;  /* 0x00000010149d7981 */ /* 0x000164000c1e1920 */
.L_x_39:
[----:B------:R-:W-:Y:S05]  /*2620*/  BSYNC B1 ;  /* 0x0000000000017941 */ /* 0x000fea0003800000 */
.L_x_38:
[----:B0----5:R-:W-:Y:S01]  /*2630*/  IMAD R15, R157, R8, RZ ;  /* 0x000000089d0f7224 */ /* 0x021fe200078e02ff */
[----:B------:R-:W-:Y:S01]  /*2640*/  ISETP.GT.AND P2, PT, R9, 0x8, P0 ;  /* 0x000000080900780c */ /* 0x000fe20000744270 */
[----:B------:R-:W-:Y:S01]  /*2650*/  IMAD.X R31, R13, 0x1, R153, P5 ;  /* 0x000000010d1f7824 */ /* 0x000fe200028e0699 */
[----:B------:R-:W-:Y:S01]  /*2660*/  IADD3 R20, P0, R154, UR7, RZ ;  /* 0x000000079a147c10 */ /* 0x000fe2000ff1e0ff */
[----:B------:R-:W-:Y:S01]  /*2670*/  IMAD R15, R34, R7, R15 ;  /* 0x00000007220f7224 */ /* 0x000fe200078e020f */
[----:B------:R-:W-:Y:S02]  /*2680*/  BSSY B1, `(.L_x_40) ;  /* 0x0000005000017945 */ /* 0x000fe40003800000 */
[----:B------:R-:W-:Y:S02]  /*2690*/  IADD3.X R21, R155, UR8, RZ, P0, !PT ;  /* 0x000000089b157c10 */ /* 0x000fe400087fe4ff */
[----:B------:R0:W-:Y:S05]  /*26a0*/  @P1 STG.E desc[UR16][R30.64], R15 ;  /* 0x0000000f1e001986 */ /* 0x0001ea000c101910 */
[----:B------:R-:W-:Y:S05]  /*26b0*/  @!P2 BRA `(.L_x_41) ;  /* 0x000000000004a947 */ /* 0x000fea0003800000 */
[----:B------:R0:W5:Y:S02]  /*26c0*/  LDG.E.LTC128B R157, desc[UR16][R20.64] ;  /* 0x00000010149d7981 */ /* 0x000164000c1e1920 */
.L_x_41:
[----:B------:R-:W-:Y:S05]  /*26d0*/  BSYNC B1 ;  /* 0x0000000000017941 */ /* 0x000fea0003800000 */
.L_x_40:
[----:B0-----:R-:W-:Y:S01]  /*26e0*/  IADD3 R20, P5, R14, R26, RZ ;  /* 0x0000001a0e147210 */ /* 0x001fe20007fbe0ff */
[----:B-----5:R-:W-:Y:S01]  /*26f0*/  IMAD R24, R157, R8, RZ ;  /* 0x000000089d187224 */ /* 0x020fe200078e02ff */
[C---:B------:R-:W-:Y:S01]  /*2700*/  ISETP.GT.AND P1, PT, R11.reuse, 0x18, PT ;  /* 0x000000180b00780c */ /* 0x040fe20003f24270 */
[----:B------:R-:W-:Y:S01]  /*2710*/  BSSY B1, `(.L_x_42) ;  /* 0x000000b000017945 */ /* 0x000fe20003800000 */
[----:B------:R-:W-:Y:S01]  /*2720*/  ISETP.GT.AND P0, PT, R11, 0x19, PT ;  /* 0x000000190b00780c */ /* 0x000fe20003f04270 */
[----:B------:R-:W-:Y:S01]  /*2730*/  IMAD R35, R35, R7, R24 ;  /* 0x0000000723237224 */ /* 0x000fe200078e0218 */
[----:B------:R-:W-:Y:S01]  /*2740*/  ISETP.GT.AND P4, PT, R9, RZ, P1 ;  /* 0x000000ff0900720c */ /* 0x000fe20000f84270 */
[----:B------:R-:W-:Y:S01]  /*2750*/  IMAD.X R21, R13, 0x1, R27, P5 ;  /* 0x000000010d157824 */ /* 0x000fe200028e061b */
[----:B------:R-:W-:Y:S02]  /*2760*/  IADD3 R24, P6, R22, UR9, RZ ;  /* 0x0000000916187c10 */ /* 0x000fe4000ffde0ff */
[----:B------:R-:W-:-:S02]  /*2770*/  IADD3 R26, P5, R16, R6, RZ ;  /* 0x00000006101a7210 */ /* 0x000fc40007fbe0ff */
[----:B------:R0:W-:Y:S01]  /*2780*/  @P2 STG.E desc[UR16][R20.64], R35 ;  /* 0x0000002314002986 */ /* 0x0001e2000c101910 */
[----:B------:R-:W-:-:S06]  /*2790*/  IADD3.X R25, R23, UR10, RZ, P6, !PT ;  /* 0x0000000a17197c10 */ /* 0x000fcc000b7fe4ff */
[----:B------:R-:W-:Y:S05]  /*27a0*/  @!P4 BRA `(.L_x_43) ;  /* 0x000000000004c947 */ /* 0x000fea0003800000 */
[----:B------:R0:W5:Y:S02]  /*27b0*/  LDG.E.LTC128B R157, desc[UR16][R24.64] ;  /* 0x00000010189d7981 */ /* 0x000164000c1e1920 */
.L_x_43:
[----:B------:R-:W-:Y:S05]  /*27c0*/  BSYNC B1 ;  /* 0x0000000000017941 */ /* 0x000fea0003800000 */
.L_x_42:
        /* <DEDUP_REMOVED lines=11> */
.L_x_45:
[----:B------:R-:W-:Y:S05]  /*2880*/  BSYNC B1 ;  /* 0x0000000000017941 */ /* 0x000fea0003800000 */
.L_x_44:
[----:B-----5:R-:W-:Y:S01]  /*2890*/  IMAD R32, R157, R8, RZ ;  /* 0x000000089d207224 */ /* 0x020fe200078e02ff */
[----:B------:R-:W-:Y:S01]  /*28a0*/  ISETP.GT.AND P1, PT, R9, 0x8, P1 ;  /* 0x000000080900780c */ /* 0x000fe20000f24270 */
[----:B------:R-:W-:Y:S01]  /*28b0*/  IMAD.X R21, R19, 0x1, R12, P5 ;  /* 0x0000000113157824 */ /* 0x000fe200028e060c */
[----:B---3--:R-:W-:Y:S01]  /*28c0*/  IADD3 R22, P4, R22, UR7, RZ ;  /* 0x0000000716167c10 */ /* 0x008fe2000ff9e0ff */
[----:B------:R-:W-:Y:S01]  /*28d0*/  IMAD R37, R37, R7, R32 ;  /* 0x0000000725257224 */ /* 0x000fe200078e0220 */
[----:B------:R-:W-:Y:S01]  /*28e0*/  BSSY B1, `(.L_x_46) ;  /* 0x0000006000017945 */ /* 0x000fe20003800000 */
[----:B------:R-:W-:Y:S02]  /*28f0*/  IADD3 R32, P5, R16, R14, RZ ;  /* 0x0000000e10207210 */ /* 0x000fe40007fbe0ff */
[----:B------:R-:W-:Y:S01]  /*2900*/  IADD3.X R23, R23, UR8, RZ, P4, !PT ;  /* 0x0000000817177c10 */ /* 0x000fe2000a7fe4ff */
[----:B------:R3:W-:Y:S05]  /*2910*/  @P2 STG.E desc[UR16][R20.64], R37 ;  /* 0x0000002514002986 */ /* 0x0007ea000c101910 */
[----:B------:R-:W-:Y:S05]  /*2920*/  @!P1 BRA `(.L_x_47) ;  /* 0x0000000000049947 */ /* 0x000fea0003800000 */
[----:B------:R0:W5:Y:S02]  /*2930*/  LDG.E.LTC128B R157, desc[UR16][R22.64] ;  /* 0x00000010169d7981 */ /* 0x000164000c1e1920 */
.L_x_47:
[----:B------:R-:W-:Y:S05]  /*2940*/  BSYNC B1 ;  /* 0x0000000000017941 */ /* 0x000fea0003800000 */
.L_x_46:
[----:B0----5:R-:W-:Y:S01]  /*2950*/  IMAD R15, R157, R8, RZ ;  /* 0x000000089d0f7224 */ /* 0x021fe200078e02ff */
[----:B------:R-:W-:Y:S01]  /*2960*/  ISETP.GT.AND P2, PT, R9, 0x8, P0 ;  /* 0x000000080900780c */ /* 0x000fe20000744270 */
[----:B-1----:R-:W-:Y:S01]  /*2970*/  IMAD.X R33, R17, 0x1, R13, P5 ;  /* 0x0000000111217824 */ /* 0x002fe200028e060d */
[----:B------:R-:W-:Y:S01]  /*2980*/  IADD3 R16, P0, R28, UR7, RZ ;  /* 0x000000071c107c10 */ /* 0x000fe2000ff1e0ff */
[----:B------:R-:W-:Y:S01]  /*2990*/  IMAD R15, R38, R7, R15 ;  /* 0x00000007260f7224 */ /* 0x000fe200078e020f */
[----:B------:R-:W-:Y:S02]  /*29a0*/  BSSY B1, `(.L_x_48) ;  /* 0x0000005000017945 */ /* 0x000fe40003800000 */
[----:B------:R-:W-:Y:S02]  /*29b0*/  IADD3.X R17, R29, UR8, RZ, P0, !PT ;  /* 0x000000081d117c10 */ /* 0x000fe400087fe4ff */
[----:B------:R0:W-:Y:S05]  /*29c0*/  @P1 STG.E desc[UR16][R32.64], R15 ;  /* 0x0000000f20001986 */ /* 0x0001ea000c101910 */
[----:B------:R-:W-:Y:S05]  /*29d0*/  @!P2 BRA `(.L_x_49) ;  /* 0x000000000004a947 */ /* 0x000fea0003800000 */
[----:B------:R1:W5:Y:S02]  /*29e0*/  LDG.E.LTC128B R157, desc[UR16][R16.64] ;  /* 0x00000010109d7981 */ /* 0x000364000c1e1920 */
.L_x_49:
[----:B------:R-:W-:Y:S05]  /*29f0*/  BSYNC B1 ;  /* 0x0000000000017941 */ /* 0x000fea0003800000 */
.L_x_48:
[----:B-1----:R-:W-:Y:S01]  /*2a00*/  IADD3 R16, P5, R18, R14, RZ ;  /* 0x0000000e12107210 */ /* 0x002fe20007fbe0ff */
[----:B-----5:R-:W-:Y:S01]  /*2a10*/  IMAD R22, R157, R8, RZ ;  /* 0x000000089d167224 */ /* 0x020fe200078e02ff */
[----:B------:R-:W-:Y:S01]  /*2a20*/  ISETP.GT.AND P1, PT, R11, 0x20, PT ;  /* 0x000000200b00780c */ /* 0x000fe20003f24270 */
[----:B------:R-:W-:Y:S01]  /*2a30*/  BSSY B1, `(.L_x_50) ;  /* 0x000000b000017945 */ /* 0x000fe20003800000 */
[----:B------:R-:W-:Y:S01]  /*2a40*/  IADD3 R18, P6, R24, UR9, RZ ;  /* 0x0000000918127c10 */ /* 0x000fe2000ffde0ff */
[----:B------:R-:W-:Y:S01]  /*2a50*/  IMAD R39, R39, R7, R22 ;  /* 0x0000000727277224 */ /* 0x000fe200078e0216 */
[----:B------:R-:W-:Y:S01]  /*2a60*/  ISETP.GT.AND P4, PT, R9, RZ, P1 ;  /* 0x000000ff0900720c */ /* 0x000fe20000f84270 */
[----:B------:R-:W-:Y:S01]  /*2a70*/  IMAD.X R17, R19, 0x1, R13, P5 ;  /* 0x0000000113117824 */ /* 0x000fe200028e060d */
[----:B------:R-:W-:Y:S02]  /*2a80*/  ISETP.GT.AND P0, PT, R11, 0x21, PT ;  /* 0x000000210b00780c */ /* 0x000fe40003f04270 */
[----:B------:R-:W-:-:S02]  /*2a90*/  IADD3 R22, P5, R26, R6, RZ ;  /* 0x000000061a167210 */ /* 0x000fc40007fbe0ff */
[----:B------:R1:W-:Y:S01]  /*2aa0*/  @P2 STG.E desc[UR16][R16.64], R39 ;  /* 0x0000002710002986 */ /* 0x0003e2000c101910 */
[----:B------:R-:W-:-:S06]  /*2ab0*/  IADD3.X R19, R25, UR10, RZ, P6, !PT ;  /* 0x0000000a19137c10 */ /* 0x000fcc000b7fe4ff */
[----:B------:R-:W-:Y:S05]  /*2ac0*/  @!P4 BRA `(.L_x_51) ;  /* 0x000000000004c947 */ /* 0x000fea0003800000 */
[----:B------:R0:W5:Y:S02]  /*2ad0*/  LDG.E.LTC128B R157, desc[UR16][R18.64] ;  /* 0x00000010129d7981 */ /* 0x000164000c1e1920 */
.L_x_51:
[----:B------:R-:W-:Y:S05]  /*2ae0*/  BSYNC B1 ;  /* 0x0000000000017941 */ /* 0x000fea0003800000 */
.L_x_50:
[----:B0----5:R-:W-:Y:S01]  /*2af0*/  IMAD R15, R157, R8, RZ ;  /* 0x000000089d0f7224 */ /* 0x021fe200078e02ff */
[----:B------:R-:W-:Y:S01]  /*2b00*/  ISETP.GT.AND P2, PT, R9, RZ, P0 ;  /* 0x000000ff0900720c */ /* 0x000fe20000744270 */
[----:B------:R-:W-:Y:S01]  /*2b10*/  IMAD.X R23, R27, 0x1, R12, P5 ;  /* 0x000000011b177824 */ /* 0x000fe200028e060c */
[----:B-1----:R-:W-:Y:S01]  /*2b20*/  IADD3 R16, P6, R30, UR9, RZ ;  /* 0x000000091e107c10 */ /* 0x002fe2000ffde0ff */
[----:B------:R-:W-:Y:S01]  /*2b30*/  IMAD R15, R40, R7, R15 ;  /* 0x00000007280f7224 */ /* 0x000fe200078e020f */
[----:B------:R-:W-:Y:S01]  /*2b40*/  BSSY B1, `(.L_x_52) ;  /* 0x0000006000017945 */ /* 0x000fe20003800000 */
[----:B----4-:R-:W-:Y:S02]  /*2b50*/  IADD3 R28, P5, R20, R6, RZ ;  /* 0x00000006141c7210 */ /* 0x010fe40007fbe0ff */
[----:B------:R-:W-:Y:S01]  /*2b60*/  IADD3.X R17, R31, UR10, RZ, P6, !PT ;  /* 0x0000000a1f117c10 */ /* 0x000fe2000b7fe4ff */
[----:B------:R0:W-:Y:S05]  /*2b70*/  @P4 STG.E desc[UR16][R22.64], R15 ;  /* 0x0000000f16004986 */ /* 0x0001ea000c101910 */
[----:B------:R-:W-:Y:S05]  /*2b80*/  @!P2 BRA `(.L_x_53) ;  /* 0x000000000004a947 */ /* 0x000fea0003800000 */
[----:B------:R1:W5:Y:S02]  /*2b90*/  LDG.E.LTC128B R157, desc[UR16][R16.64] ;  /* 0x00000010109d7981 */ /* 0x000364000c1e1920 */
.L_x_53:
[----:B------:R-:W-:Y:S05]  /*2ba0*/  BSYNC B1 ;  /* 0x0000000000017941 */ /* 0x000fea0003800000 */
.L_x_52:
[----:B-----5:R-:W-:Y:S01]  /*2bb0*/  IMAD R32, R157, R8, RZ ;  /* 0x000000089d207224 */ /* 0x020fe200078e02ff */
[----:B------:R-:W-:Y:S01]  /*2bc0*/  ISETP.GT.AND P1, PT, R9, 0x8, P1 ;  /* 0x000000080900780c */ /* 0x000fe20000f24270 */
[----:B------:R-:W-:Y:S01]  /*2bd0*/  IMAD.X R29, R21, 0x1, R12, P5 ;  /* 0x00000001151d7824 */ /* 0x000fe200028e060c */
[----:B------:R-:W-:Y:S01]  /*2be0*/  IADD3 R24, P4, R24, UR7, RZ ;  /* 0x0000000718187c10 */ /* 0x000fe2000ff9e0ff */
[----:B------:R-:W-:Y:S01]  /*2bf0*/  IMAD R41, R41, R7, R32 ;  /* 0x0000000729297224 */ /* 0x000fe200078e0220 */
[----:B------:R-:W-:Y:S01]  /*2c00*/  BSSY B1, `(.L_x_54) ;  /* 0x0000006000017945 */ /* 0x000fe20003800000 */
[----:B------:R-:W-:Y:S02]  /*2c10*/  IADD3 R32, P5, R26, R14, RZ ;  /* 0x0000000e1a207210 */ /* 0x000fe40007fbe0ff */
[----:B------:R-:W-:Y:S01]  /*2c20*/  IADD3.X R25, R25, UR8, RZ, P4, !PT ;  /* 0x0000000819197c10 */ /* 0x000fe2000a7fe4ff */
[----:B------:R4:W-:Y:S05]  /*2c30*/  @P2 STG.E desc[UR16][R28.64], R41 ;  /* 0x000000291c002986 */ /* 0x0009ea000c101910 */
[----:B------:R-:W-:Y:S05]  /*2c40*/  @!P1 BRA `(.L_x_55) ;  /* 0x0000000000049947 */ /* 0x000fea0003800000 */
[----:B------:R0:W5:Y:S02]  /*2c50*/  LDG.E.LTC128B R157, desc[UR16][R24.64] ;  /* 0x00000010189d7981 */ /* 0x000164000c1e1920 */
.L_x_55:
[----:B------:R-:W-:Y:S05]  /*2c60*/  BSYNC B1 ;  /* 0x0000000000017941 */ /* 0x000fea0003800000 */
.L_x_54:
        /* <DEDUP_REMOVED lines=10> */
.L_x_57:
[----:B------:R-:W-:Y:S05]  /*2d10*/  BSYNC B1 ;  /* 0x0000000000017941 */ /* 0x000fea0003800000 */
.L_x_56:
[----:B---3--:R-:W-:Y:S01]  /*2d20*/  IADD3 R20, P5, R20, R14, RZ ;  /* 0x0000000e14147210 */ /* 0x008fe20007fbe0ff */
[----:B0----5:R-:W-:Y:S01]  /*2d30*/  IMAD R24, R157, R8, RZ ;  /* 0x000000089d187224 */ /* 0x021fe200078e02ff */
        /* <DEDUP_REMOVED lines=12> */
.L_x_59:
[----:B------:R-:W-:Y:S05]  /*2e00*/  BSYNC B1 ;  /* 0x0000000000017941 */ /* 0x000fea0003800000 */
.L_x_58:
[----:B-----5:R-:W-:Y:S01]  /*2e10*/  IMAD R15, R157, R8, RZ ;  /* 0x000000089d0f7224 */ /* 0x020fe200078e02ff */
[----:B------:R-:W-:Y:S01]  /*2e20*/  ISETP.GT.AND P2, PT, R9, RZ, P0 ;  /* 0x000000ff0900720c */ /* 0x000fe20000744270 */
[----:B------:R-:W-:Y:S01]  /*2e30*/  IMAD.X R27, R23, 0x1, R12, P5 ;  /* 0x00000001171b7824 */ /* 0x000fe200028e060c */
[----:B0-----:R-:W-:Y:S01]  /*2e40*/  IADD3 R20, P6, R16, UR9, RZ ;  /* 0x0000000910147c10 */ /* 0x001fe2000ffde0ff */
[----:B------:R-:W-:Y:S01]  /*2e50*/  IMAD R15, R44, R7, R15 ;  /* 0x000000072c0f7224 */ /* 0x000fe200078e020f */
[----:B------:R-:W-:Y:S01]  /*2e60*/  BSSY B1, `(.L_x_60) ;  /* 0x0000006000017945 */ /* 0x000fe20003800000 */
[----:B------:R-:W-:Y:S02]  /*2e70*/  IADD3 R30, P5, R28, R6, RZ ;  /* 0x000000061c1e7210 */ /* 0x000fe40007fbe0ff */
[----:B------:R-:W-:Y:S01]  /*2e80*/  IADD3.X R21, R17, UR10, RZ, P6, !PT ;  /* 0x0000000a11157c10 */ /* 0x000fe2000b7fe4ff */
[----:B------:R0:W-:Y:S05]  /*2e90*/  @P4 STG.E desc[UR16][R26.64], R15 ;  /* 0x0000000f1a004986 */ /* 0x0001ea000c101910 */
[----:B------:R-:W-:Y:S05]  /*2ea0*/  @!P2 BRA `(.L_x_61) ;  /* 0x000000000004a947 */ /* 0x000fea0003800000 */
[----:B------:R0:W5:Y:S02]  /*2eb0*/  LDG.E.LTC128B R157, desc[UR16][R20.64] ;  /* 0x00000010149d7981 */ /* 0x000164000c1e1920 */
.L_x_61:
[----:B------:R-:W-:Y:S05]  /*2ec0*/  BSYNC B1 ;  /* 0x0000000000017941 */ /* 0x000fea0003800000 */
.L_x_60:
        /* <DEDUP_REMOVED lines=11> */
.L_x_63:
[----:B------:R-:W-:Y:S05]  /*2f80*/  BSYNC B1 ;  /* 0x0000000000017941 */ /* 0x000fea0003800000 */
.L_x_62:
[----:B0----5:R-:W-:Y:S01]  /*2f90*/  IMAD R15, R157, R8, RZ ;  /* 0x000000089d0f7224 */ /* 0x021fe200078e02ff */
[----:B------:R-:W-:Y:S01]  /*2fa0*/  ISETP.GT.AND P2, PT, R9, 0x8, P0 ;  /* 0x000000080900780c */ /* 0x000fe20000744270 */
[----:B------:R-:W-:Y:S01]  /*2fb0*/  IMAD.X R33, R23, 0x1, R13, P5 ;  /* 0x0000000117217824 */ /* 0x000fe200028e060d */
[----:B-1----:R-:W-:Y:S01]  /*2fc0*/  IADD3 R16, P0, R16, UR7, RZ ;  /* 0x0000000710107c10 */ /* 0x002fe2000ff1e0ff */
[----:B------:R-:W-:Y:S01]  /*2fd0*/  IMAD R15, R46, R7, R15 ;  /* 0x000000072e0f7224 */ /* 0x000fe200078e020f */
[----:B------:R-:W-:Y:S02]  /*2fe0*/  BSSY B1, `(.L_x_64) ;  /* 0x0000005000017945 */ /* 0x000fe40003800000 */
[----:B------:R-:W-:Y:S02]  /*2ff0*/  IADD3.X R17, R17, UR8, RZ, P0, !PT ;  /* 0x0000000811117c10 */ /* 0x000fe400087fe4ff */
[----:B------:R0:W-:Y:S05]  /*3000*/  @P1 STG.E desc[UR16][R32.64], R15 ;  /* 0x0000000f20001986 */ /* 0x0001ea000c101910 */
[----:B------:R-:W-:Y:S05]  /*3010*/  @!P2 BRA `(.L_x_65) ;  /* 0x000000000004a947 */ /* 0x000fea0003800000 */
[----:B------:R1:W5:Y:S02]  /*3020*/  LDG.E.LTC128B R157, desc[UR16][R16.64] ;  /* 0x00000010109d7981 */ /* 0x000364000c1e1920 */
.L_x_65:
[----:B------:R-:W-:Y:S05]  /*3030*/  BSYNC B1 ;  /* 0x0000000000017941 */ /* 0x000fea0003800000 */
.L_x_64:
[----:B-1----:R-:W-:Y:S01]  /*3040*/  IADD3 R16, P5, R28, R14, RZ ;  /* 0x0000000e1c107210 */ /* 0x002fe20007fbe0ff */
        /* <DEDUP_REMOVED lines=13> */
.L_x_67:
[----:B------:R-:W-:Y:S05]  /*3120*/  BSYNC B1 ;  /* 0x0000000000017941 */ /* 0x000fea0003800000 */
.L_x_66:
        /* <DEDUP_REMOVED lines=11> */
.L_x_69:
[----:B------:R-:W-:Y:S05]  /*31e0*/  BSYNC B1 ;  /* 0x0000000000017941 */ /* 0x000fea0003800000 */
.L_x_68:
        /* <DEDUP_REMOVED lines=11> */
.L_x_71:
[----:B------:R-:W-:Y:S05]  /*32a0*/  BSYNC B1 ;  /* 0x0000000000017941 */ /* 0x000fea0003800000 */
.L_x_70:
        /* <DEDUP_REMOVED lines=10> */
.L_x_73:
[----:B------:R-:W-:Y:S05]  /*3350*/  BSYNC B1 ;  /* 0x0000000000017941 */ /* 0x000fea0003800000 */
.L_x_72:
[----:B0-----:R-:W-:Y:S01]  /*3360*/  IADD3 R20, P5, R30, R14, RZ ;  /* 0x0000000e1e147210 */ /* 0x001fe20007fbe0ff */
[----:B----45:R-:W-:Y:S01]  /*3370*/  IMAD R24, R157, R8, RZ ;  /* 0x000000089d187224 */ /* 0x030fe200078e02ff */
        /* <DEDUP_REMOVED lines=12> */
.L_x_75:
[----:B------:R-:W-:Y:S05]  /*3440*/  BSYNC B1 ;  /* 0x0000000000017941 */ /* 0x000fea0003800000 */
.L_x_74:
        /* <DEDUP_REMOVED lines=11> */
.L_x_77:
[----:B------:R-:W-:Y:S05]  /*3500*/  BSYNC B1 ;  /* 0x0000000000017941 */ /* 0x000fea0003800000 */
.L_x_76:
        /* <DEDUP_REMOVED lines=11> */
.L_x_79:
[----:B------:R-:W-:Y:S05]  /*35c0*/  BSYNC B1 ;  /* 0x0000000000017941 */ /* 0x000fea0003800000 */
.L_x_78:
        /* <DEDUP_REMOVED lines=10> */
.L_x_81:
[----:B------:R-:W-:Y:S05]  /*3670*/  BSYNC B1 ;  /* 0x0000000000017941 */ /* 0x000fea0003800000 */
.L_x_80:
        /* <DEDUP_REMOVED lines=14> */
.L_x_83:
[----:B------:R-:W-:Y:S05]  /*3760*/  BSYNC B1 ;  /* 0x0000000000017941 */ /* 0x000fea0003800000 */
.L_x_82:
[----:B0----5:R-:W-:Y:S01]  /*3770*/  IMAD R15, R157, R8, RZ ;  /* 0x000000089d0f7224 */ /* 0x021fe200078e02ff */
[----:B------:R-:W-:Y:S01]  /*3780*/  ISETP.GT.AND P2, PT, R9, RZ, P0 ;  /* 0x000000ff0900720c */ /* 0x000fe20000744270 */
[----:B------:R-:W-:Y:S01]  /*3790*/  IMAD.X R23, R27, 0x1, R12, P5 ;  /* 0x000000011b177824 */ /* 0x000fe200028e060c */
[----:B-1----:R-:W-:Y:S01]  /*37a0*/  IADD3 R16, P6, R20, UR9, RZ ;  /* 0x0000000914107c10 */ /* 0x002fe2000ffde0ff */
[----:B------:R-:W-:Y:S01]  /*37b0*/  IMAD R15, R56, R7, R15 ;  /* 0x00000007380f7224 */ /* 0x000fe200078e020f */
[----:B------:R-:W-:Y:S01]  /*37c0*/  BSSY B1, `(.L_x_84) ;  /* 0x0000006000017945 */ /* 0x000fe20003800000 */
[----:B---3--:R-:W-:Y:S02]  /*37d0*/  IADD3 R28, P5, R30, R6, RZ ;  /* 0x000000061e1c7210 */ /* 0x008fe40007fbe0ff */
[----:B------:R-:W-:Y:S01]  /*37e0*/  IADD3.X R17, R21, UR10, RZ, P6, !PT ;  /* 0x0000000a15117c10 */ /* 0x000fe2000b7fe4ff */
[----:B------:R0:W-:Y:S05]  /*37f0*/  @P4 STG.E desc[UR16][R22.64], R15 ;  /* 0x0000000f16004986 */ /* 0x0001ea000c101910 */
[----:B------:R-:W-:Y:S05]  /*3800*/  @!P2 BRA `(.L_x_85) ;  /* 0x000000000004a947 */ /* 0x000fea0003800000 */
[----:B------:R1:W5:Y:S02]  /*3810*/  LDG.E.LTC128B R157, desc[UR16][R16.64] ;  /* 0x00000010109d7981 */ /* 0x000364000c1e1920 */
.L_x_85:
[----:B------:R-:W-:Y:S05]  /*3820*/  BSYNC B1 ;  /* 0x0000000000017941 */ /* 0x000fea0003800000 */
.L_x_84:
[----:B-----5:R-:W-:Y:S01]  /*3830*/  IMAD R32, R157, R8, RZ ;  /* 0x000000089d207224 */ /* 0x020fe200078e02ff */
[----:B------:R-:W-:Y:S01]  /*3840*/  ISETP.GT.AND P1, PT, R9, 0x8, P1 ;  /* 0x000000080900780c */ /* 0x000fe20000f24270 */
[----:B------:R-:W-:Y:S01]  /*3850*/  IMAD.X R29, R31, 0x1, R12, P5 ;  /* 0x000000011f1d7824 */ /* 0x000fe200028e060c */
[----:B----4-:R-:W-:Y:S01]  /*3860*/  IADD3 R24, P4, R24, UR7, RZ ;  /* 0x0000000718187c10 */ /* 0x010fe2000ff9e0ff */
[----:B------:R-:W-:Y:S01]  /*3870*/  IMAD R57, R57, R7, R32 ;  /* 0x0000000739397224 */ /* 0x000fe200078e0220 */
[----:B------:R-:W-:Y:S01]  /*3880*/  BSSY B1, `(.L_x_86) ;  /* 0x0000006000017945 */ /* 0x000fe20003800000 */
[----:B------:R-:W-:Y:S02]  /*3890*/  IADD3 R32, P5, R26, R14, RZ ;  /* 0x0000000e1a207210 */ /* 0x000fe40007fbe0ff */
[----:B------:R-:W-:Y:S01]  /*38a0*/  IADD3.X R25, R25, UR8, RZ, P4, !PT ;  /* 0x0000000819197c10 */ /* 0x000fe2000a7fe4ff */
[----:B------:R3:W-:Y:S05]  /*38b0*/  @P2 STG.E desc[UR16][R28.64], R57 ;  /* 0x000000391c002986 */ /* 0x0007ea000c101910 */
[----:B------:R-:W-:Y:S05]  /*38c0*/  @!P1 BRA `(.L_x_87) ;  /* 0x0000000000049947 */ /* 0x000fea0003800000 */
[----:B------:R4:W5:Y:S02]  /*38d0*/  LDG.E.LTC128B R157, desc[UR16][R24.64] ;  /* 0x00000010189d7981 */ /* 0x000964000c1e1920 */
.L_x_87:
[----:B------:R-:W-:Y:S05]  /*38e0*/  BSYNC B1 ;  /* 0x0000000000017941 */ /* 0x000fea0003800000 */
.L_x_86:
        /* <DEDUP_REMOVED lines=10> */
.L_x_89:
[----:B------:R-:W-:Y:S05]  /*3990*/  BSYNC B1 ;  /* 0x0000000000017941 */ /* 0x000fea0003800000 */
.L_x_88:
        /* <DEDUP_REMOVED lines=14> */
.L_x_91:
[----:B------:R-:W-:Y:S05]  /*3a80*/  BSYNC B1 ;  /* 0x0000000000017941 */ /* 0x000fea0003800000 */
.L_x_90:
        /* <DEDUP_REMOVED lines=11> */
.L_x_93:
[----:B------:R-:W-:Y:S05]  /*3b40*/  BSYNC B1 ;  /* 0x0000000000017941 */ /* 0x000fea0003800000 */
.L_x_92:
        /* <DEDUP_REMOVED lines=11> */
.L_x_95:
[----:B------:R-:W-:Y:S05]  /*3c00*/  BSYNC B1 ;  /* 0x0000000000017941 */ /* 0x000fea0003800000 */
.L_x_94:
        /* <DEDUP_REMOVED lines=10> */
.L_x_97:
[----:B------:R-:W-:Y:S05]  /*3cb0*/  BSYNC B1 ;  /* 0x0000000000017941 */ /* 0x000fea0003800000 */
.L_x_96:
        /* <DEDUP_REMOVED lines=14> */
.L_x_99:
[----:B------:R-:W-:Y:S05]  /*3da0*/  BSYNC B1 ;  /* 0x0000000000017941 */ /* 0x000fea0003800000 */
.L_x_98:
        /* <DEDUP_REMOVED lines=11> */
.L_x_101:
[----:B------:R-:W-:Y:S05]  /*3e60*/  BSYNC B1 ;  /* 0x0000000000017941 */ /* 0x000fea0003800000 */
.L_x_100:
        /* <DEDUP_REMOVED lines=11> */
.L_x_103:
[----:B------:R-:W-:Y:S05]  /*3f20*/  BSYNC B1 ;  /* 0x0000000000017941 */ /* 0x000fea0003800000 */
.L_x_102:
        /* <DEDUP_REMOVED lines=10> */
.L_x_105:
[----:B------:R-:W-:Y:S05]  /*3fd0*/  BSYNC B1 ;  /* 0x0000000000017941 */ /* 0x000fea0003800000 */
.L_x_104:
        /* <DEDUP_REMOVED lines=14> */
.L_x_107:
[----:B------:R-:W-:Y:S05]  /*40c0*/  BSYNC B1 ;  /* 0x0000000000017941 */ /* 0x000fea0003800000 */
.L_x_106:
        /* <DEDUP_REMOVED lines=11> */
.L_x_109:
[----:B------:R-:W-:Y:S05]  /*4180*/  BSYNC B1 ;  /* 0x0000000000017941 */ /* 0x000fea0003800000 */
.L_x_108:
        /* <DEDUP_REMOVED lines=11> */
.L_x_111:
[----:B------:R-:W-:Y:S05]  /*4240*/  BSYNC B1 ;  /* 0x0000000000017941 */ /* 0x000fea0003800000 */
.L_x_110:
        /* <DEDUP_REMOVED lines=10> */
.L_x_113:
[----:B------:R-:W-:Y:S05]  /*42f0*/  BSYNC B1 ;  /* 0x0000000000017941 */ /* 0x000fea0003800000 */
.L_x_112:
        /* <DEDUP_REMOVED lines=14> */
.L_x_115:
[----:B------:R-:W-:Y:S05]  /*43e0*/  BSYNC B1 ;  /* 0x0000000000017941 */ /* 0x000fea0003800000 */
.L_x_114:
        /* <DEDUP_REMOVED lines=11> */
.L_x_117:
[----:B------:R-:W-:Y:S05]  /*44a0*/  BSYNC B1 ;  /* 0x0000000000017941 */ /* 0x000fea0003800000 */
.L_x_116:
        /* <DEDUP_REMOVED lines=11> */
.L_x_119:
[----:B------:R-:W-:Y:S05]  /*4560*/  BSYNC B1 ;  /* 0x0000000000017941 */ /* 0x000fea0003800000 */
.L_x_118:
        /* <DEDUP_REMOVED lines=10> */
.L_x_121:
[----:B------:R-:W-:Y:S05]  /*4610*/  BSYNC B1 ;  /* 0x0000000000017941 */ /* 0x000fea0003800000 */
.L_x_120:
        /* <DEDUP_REMOVED lines=14> */
.L_x_123:
[----:B------:R-:W-:Y:S05]  /*4700*/  BSYNC B1 ;  /* 0x0000000000017941 */ /* 0x000fea0003800000 */
.L_x_122:
        /* <DEDUP_REMOVED lines=11> */
.L_x_125:
[----:B------:R-:W-:Y:S05]  /*47c0*/  BSYNC B1 ;  /* 0x0000000000017941 */ /* 0x000fea0003800000 */
.L_x_124:
        /* <DEDUP_REMOVED lines=11> */
.L_x_127:
[----:B------:R-:W-:Y:S05]  /*4880*/  BSYNC B1 ;  /* 0x0000000000017941 */ /* 0x000fea0003800000 */
.L_x_126:
        /* <DEDUP_REMOVED lines=10> */
.L_x_129:
[----:B------:R-:W-:Y:S05]  /*4930*/  BSYNC B1 ;  /* 0x0000000000017941 */ /* 0x000fea0003800000 */
.L_x_128:
        /* <DEDUP_REMOVED lines=14> */
.L_x_131:
[----:B------:R-:W-:Y:S05]  /*4a20*/  BSYNC B1 ;  /* 0x0000000000017941 */ /* 0x000fea0003800000 */
.L_x_130:
        /* <DEDUP_REMOVED lines=11> */
.L_x_133:
[----:B------:R-:W-:Y:S05]  /*4ae0*/  BSYNC B1 ;  /* 0x0000000000017941 */ /* 0x000fea0003800000 */
.L_x_132:
        /* <DEDUP_REMOVED lines=11> */
.L_x_135:
[----:B------:R-:W-:Y:S05]  /*4ba0*/  BSYNC B1 ;  /* 0x0000000000017941 */ /* 0x000fea0003800000 */
.L_x_134:
        /* <DEDUP_REMOVED lines=10> */
.L_x_137:
[----:B------:R-:W-:Y:S05]  /*4c50*/  BSYNC B1 ;  /* 0x0000000000017941 */ /* 0x000fea0003800000 */
.L_x_136:
        /* <DEDUP_REMOVED lines=14> */
.L_x_139:
[----:B------:R-:W-:Y:S05]  /*4d40*/  BSYNC B1 ;  /* 0x0000000000017941 */ /* 0x000fea0003800000 */
.L_x_138:
        /* <DEDUP_REMOVED lines=11> */
.L_x_141:
[----:B------:R-:W-:Y:S05]  /*4e00*/  BSYNC B1 ;  /* 0x0000000000017941 */ /* 0x000fea0003800000 */
.L_x_140:
        /* <DEDUP_REMOVED lines=11> */
.L_x_143:
[----:B------:R-:W-:Y:S05]  /*4ec0*/  BSYNC B1 ;  /* 0x0000000000017941 */ /* 0x000fea0003800000 */
.L_x_142:
        /* <DEDUP_REMOVED lines=10> */
.L_x_145:
[----:B------:R-:W-:Y:S05]  /*4f70*/  BSYNC B1 ;  /* 0x0000000000017941 */ /* 0x000fea0003800000 */
.L_x_144:
        /* <DEDUP_REMOVED lines=14> */
.L_x_147:
[----:B------:R-:W-:Y:S05]  /*5060*/  BSYNC B1 ;  /* 0x0000000000017941 */ /* 0x000fea0003800000 */
.L_x_146:
        /* <DEDUP_REMOVED lines=11> */
.L_x_149:
[----:B------:R-:W-:Y:S05]  /*5120*/  BSYNC B1 ;  /* 0x0000000000017941 */ /* 0x000fea0003800000 */
.L_x_148:
        /* <DEDUP_REMOVED lines=11> */
.L_x_151:
[----:B------:R-:W-:Y:S05]  /*51e0*/  BSYNC B1 ;  /* 0x0000000000017941 */ /* 0x000fea0003800000 */
.L_x_150:
        /* <DEDUP_REMOVED lines=10> */
.L_x_153:
[----:B------:R-:W-:Y:S05]  /*5290*/  BSYNC B1 ;  /* 0x0000000000017941 */ /* 0x000fea0003800000 */
.L_x_152:
        /* <DEDUP_REMOVED lines=14> */
.L_x_155:
[----:B------:R-:W-:Y:S05]  /*5380*/  BSYNC B1 ;  /* 0x0000000000017941 */ /* 0x000fea0003800000 */
.L_x_154:
        /* <DEDUP_REMOVED lines=11> */
.L_x_157:
[----:B------:R-:W-:Y:S05]  /*5440*/  BSYNC B1 ;  /* 0x0000000000017941 */ /* 0x000fea0003800000 */
.L_x_156:
        /* <DEDUP_REMOVED lines=11> */
.L_x_159:
[----:B------:R-:W-:Y:S05]  /*5500*/  BSYNC B1 ;  /* 0x0000000000017941 */ /* 0x000fea0003800000 */
.L_x_158:
        /* <DEDUP_REMOVED lines=10> */
.L_x_161:
[----:B------:R-:W-:Y:S05]  /*55b0*/  BSYNC B1 ;  /* 0x0000000000017941 */ /* 0x000fea0003800000 */
.L_x_160:
        /* <DEDUP_REMOVED lines=14> */
.L_x_163:
[----:B------:R-:W-:Y:S05]  /*56a0*/  BSYNC B1 ;  /* 0x0000000000017941 */ /* 0x000fea0003800000 */
.L_x_162:
        /* <DEDUP_REMOVED lines=11> */
.L_x_165:
[----:B------:R-:W-:Y:S05]  /*5760*/  BSYNC B1 ;  /* 0x0000000000017941 */ /* 0x000fea0003800000 */
.L_x_164:
        /* <DEDUP_REMOVED lines=11> */
.L_x_167:
[----:B------:R-:W-:Y:S05]  /*5820*/  BSYNC B1 ;  /* 0x0000000000017941 */ /* 0x000fea0003800000 */
.L_x_166:
        /* <DEDUP_REMOVED lines=10> */
.L_x_169:
[----:B------:R-:W-:Y:S05]  /*58d0*/  BSYNC B1 ;  /* 0x0000000000017941 */ /* 0x000fea0003800000 */
.L_x_168:
        /* <DEDUP_REMOVED lines=14> */
.L_x_171:
[----:B------:R-:W-:Y:S05]  /*59c0*/  BSYNC B1 ;  /* 0x0000000000017941 */ /* 0x000fea0003800000 */
.L_x_170:
        /* <DEDUP_REMOVED lines=11> */
.L_x_173:
[----:B------:R-:W-:Y:S05]  /*5a80*/  BSYNC B1 ;  /* 0x0000000000017941 */ /* 0x000fea0003800000 */
.L_x_172:
        /* <DEDUP_REMOVED lines=11> */
.L_x_175:
[----:B------:R-:W-:Y:S05]  /*5b40*/  BSYNC B1 ;  /* 0x0000000000017941 */ /* 0x000fea0003800000 */
.L_x_174:
        /* <DEDUP_REMOVED lines=10> */
.L_x_177:
[----:B------:R-:W-:Y:S05]  /*5bf0*/  BSYNC B1 ;  /* 0x0000000000017941 */ /* 0x000fea0003800000 */
.L_x_176:
        /* <DEDUP_REMOVED lines=14> */
.L_x_179:
[----:B------:R-:W-:Y:S05]  /*5ce0*/  BSYNC B1 ;  /* 0x0000000000017941 */ /* 0x000fea0003800000 */
.L_x_178:
        /* <DEDUP_REMOVED lines=11> */
.L_x_181:
[----:B------:R-:W-:Y:S05]  /*5da0*/  BSYNC B1 ;  /* 0x0000000000017941 */ /* 0x000fea0003800000 */
.L_x_180:
        /* <DEDUP_REMOVED lines=11> */
.L_x_183:
[----:B------:R-:W-:Y:S05]  /*5e60*/  BSYNC B1 ;  /* 0x0000000000017941 */ /* 0x000fea0003800000 */
.L_x_182:
        /* <DEDUP_REMOVED lines=10> */
.L_x_185:
[----:B------:R-:W-:Y:S05]  /*5f10*/  BSYNC B1 ;  /* 0x0000000000017941 */ /* 0x000fea0003800000 */
.L_x_184:
        /* <DEDUP_REMOVED lines=14> */
.L_x_187:
[----:B------:R-:W-:Y:S05]  /*6000*/  BSYNC B1 ;  /* 0x0000000000017941 */ /* 0x000fea0003800000 */
.L_x_186:
        /* <DEDUP_REMOVED lines=11> */
.L_x_189:
[----:B------:R-:W-:Y:S05]  /*60c0*/  BSYNC B1 ;  /* 0x0000000000017941 */ /* 0x000fea0003800000 */
.L_x_188:
        /* <DEDUP_REMOVED lines=11> */
.L_x_191:
[----:B------:R-:W-:Y:S05]  /*6180*/  BSYNC B1 ;  /* 0x0000000000017941 */ /* 0x000fea0003800000 */
.L_x_190:
        /* <DEDUP_REMOVED lines=10> */
.L_x_193:
[----:B------:R-:W-:Y:S05]  /*6230*/  BSYNC B1 ;  /* 0x0000000000017941 */ /* 0x000fea0003800000 */
.L_x_192:
        /* <DEDUP_REMOVED lines=14> */
.L_x_195:
[----:B------:R-:W-:Y:S05]  /*6320*/  BSYNC B1 ;  /* 0x0000000000017941 */ /* 0x000fea0003800000 */
.L_x_194:
        /* <DEDUP_REMOVED lines=11> */
.L_x_197:
[----:B------:R-:W-:Y:S05]  /*63e0*/  BSYNC B1 ;  /* 0x0000000000017941 */ /* 0x000fea0003800000 */
.L_x_196:
        /* <DEDUP_REMOVED lines=11> */
.L_x_199:
[----:B------:R-:W-:Y:S05]  /*64a0*/  BSYNC B1 ;  /* 0x0000000000017941 */ /* 0x000fea0003800000 */
.L_x_198:
        /* <DEDUP_REMOVED lines=10> */
.L_x_201:
[----:B------:R-:W-:Y:S05]  /*6550*/  BSYNC B1 ;  /* 0x0000000000017941 */ /* 0x000fea0003800000 */
.L_x_200:
        /* <DEDUP_REMOVED lines=14> */
.L_x_203:
[----:B------:R-:W-:Y:S05]  /*6640*/  BSYNC B1 ;  /* 0x0000000000017941 */ /* 0x000fea0003800000 */
.L_x_202:
        /* <DEDUP_REMOVED lines=11> */
.L_x_205:
[----:B------:R-:W-:Y:S05]  /*6700*/  BSYNC B1 ;  /* 0x0000000000017941 */ /* 0x000fea0003800000 */
.L_x_204:
        /* <DEDUP_REMOVED lines=11> */
.L_x_207:
[----:B------:R-:W-:Y:S05]  /*67c0*/  BSYNC B1 ;  /* 0x0000000000017941 */ /* 0x000fea0003800000 */
.L_x_206:
        /* <DEDUP_REMOVED lines=10> */
.L_x_209:
[----:B------:R-:W-:Y:S05]  /*6870*/  BSYNC B1 ;  /* 0x0000000000017941 */ /* 0x000fea0003800000 */
.L_x_208:
        /* <DEDUP_REMOVED lines=14> */
.L_x_211:
[----:B------:R-:W-:Y:S05]  /*6960*/  BSYNC B1 ;  /* 0x0000000000017941 */ /* 0x000fea0003800000 */
.L_x_210:
        /* <DEDUP_REMOVED lines=11> */
.L_x_213:
[----:B------:R-:W-:Y:S05]  /*6a20*/  BSYNC B1 ;  /* 0x0000000000017941 */ /* 0x000fea0003800000 */
.L_x_212:
        /* <DEDUP_REMOVED lines=11> */
.L_x_215:
[----:B------:R-:W-:Y:S05]  /*6ae0*/  BSYNC B1 ;  /* 0x0000000000017941 */ /* 0x000fea0003800000 */
.L_x_214:
        /* <DEDUP_REMOVED lines=10> */
.L_x_217:
[----:B------:R-:W-:Y:S05]  /*6b90*/  BSYNC B1 ;  /* 0x0000000000017941 */ /* 0x000fea0003800000 */
.L_x_216:
        /* <DEDUP_REMOVED lines=14> */
.L_x_219:
[----:B------:R-:W-:Y:S05]  /*6c80*/  BSYNC B1 ;  /* 0x0000000000017941 */ /* 0x000fea0003800000 */
.L_x_218:
        /* <DEDUP_REMOVED lines=11> */
.L_x_221:
[----:B------:R-:W-:Y:S05]  /*6d40*/  BSYNC B1 ;  /* 0x0000000000017941 */ /* 0x000fea0003800000 */
.L_x_220:
        /* <DEDUP_REMOVED lines=11> */
.L_x_223:
[----:B------:R-:W-:Y:S05]  /*6e00*/  BSYNC B1 ;  /* 0x0000000000017941 */ /* 0x000fea0003800000 */
.L_x_222:
        /* <DEDUP_REMOVED lines=10> */
.L_x_225:
[----:B------:R-:W-:Y:S05]  /*6eb0*/  BSYNC B1 ;  /* 0x0000000000017941 */ /* 0x000fea0003800000 */
.L_x_224:
        /* <DEDUP_REMOVED lines=14> */
.L_x_227:
[----:B------:R-:W-:Y:S05]  /*6fa0*/  BSYNC B1 ;  /* 0x0000000000017941 */ /* 0x000fea0003800000 */
.L_x_226:
        /* <DEDUP_REMOVED lines=11> */
.L_x_229:
[----:B------:R-:W-:Y:S05]  /*7060*/  BSYNC B1 ;  /* 0x0000000000017941 */ /* 0x000fea0003800000 */
.L_x_228:
        /* <DEDUP_REMOVED lines=11> */
.L_x_231:
[----:B------:R-:W-:Y:S05]  /*7120*/  BSYNC B1 ;  /* 0x0000000000017941 */ /* 0x000fea0003800000 */
.L_x_230:
        /* <DEDUP_REMOVED lines=10> */
.L_x_233:
[----:B------:R-:W-:Y:S05]  /*71d0*/  BSYNC B1 ;  /* 0x0000000000017941 */ /* 0x000fea0003800000 */
.L_x_232:
        /* <DEDUP_REMOVED lines=14> */
.L_x_235:
[----:B------:R-:W-:Y:S05]  /*72c0*/  BSYNC B1 ;  /* 0x0000000000017941 */ /* 0x000fea0003800000 */
.L_x_234:
        /* <DEDUP_REMOVED lines=11> */
.L_x_237:
[----:B------:R-:W-:Y:S05]  /*7380*/  BSYNC B1 ;  /* 0x0000000000017941 */ /* 0x000fea0003800000 */
.L_x_236:
        /* <DEDUP_REMOVED lines=11> */
.L_x_239:
[----:B------:R-:W-:Y:S05]  /*7440*/  BSYNC B1 ;  /* 0x0000000000017941 */ /* 0x000fea0003800000 */
.L_x_238:
        /* <DEDUP_REMOVED lines=10> */
.L_x_241:
[----:B------:R-:W-:Y:S05]  /*74f0*/  BSYNC B1 ;  /* 0x0000000000017941 */ /* 0x000fea0003800000 */
.L_x_240:
        /* <DEDUP_REMOVED lines=14> */
.L_x_243:
[----:B------:R-:W-:Y:S05]  /*75e0*/  BSYNC B1 ;  /* 0x0000000000017941 */ /* 0x000fea0003800000 */
.L_x_242:
        /* <DEDUP_REMOVED lines=11> */
.L_x_245:
[----:B------:R-:W-:Y:S05]  /*76a0*/  BSYNC B1 ;  /* 0x0000000000017941 */ /* 0x000fea0003800000 */
.L_x_244:
        /* <DEDUP_REMOVED lines=11> */
.L_x_247:
[----:B------:R-:W-:Y:S05]  /*7760*/  BSYNC B1 ;  /* 0x0000000000017941 */ /* 0x000fea0003800000 */
.L_x_246:
        /* <DEDUP_REMOVED lines=10> */
.L_x_249:
[----:B------:R-:W-:Y:S05]  /*7810*/  BSYNC B1 ;  /* 0x0000000000017941 */ /* 0x000fea0003800000 */
.L_x_248:
        /* <DEDUP_REMOVED lines=14> */
.L_x_251:
[----:B------:R-:W-:Y:S05]  /*7900*/  BSYNC B1 ;  /* 0x0000000000017941 */ /* 0x000fea0003800000 */
.L_x_250:
        /* <DEDUP_REMOVED lines=11> */
.L_x_253:
[----:B------:R-:W-:Y:S05]  /*79c0*/  BSYNC B1 ;  /* 0x0000000000017941 */ /* 0x000fea0003800000 */
.L_x_252:
        /* <DEDUP_REMOVED lines=11> */
.L_x_255:
[----:B------:R-:W-:Y:S05]  /*7a80*/  BSYNC B1 ;  /* 0x0000000000017941 */ /* 0x000fea0003800000 */
.L_x_254:
        /* <DEDUP_REMOVED lines=10> */
.L_x_257:
[----:B------:R-:W-:Y:S05]  /*7b30*/  BSYNC B1 ;  /* 0x0000000000017941 */ /* 0x000fea0003800000 */
.L_x_256:
        /* <DEDUP_REMOVED lines=14> */
.L_x_259:
[----:B------:R-:W-:Y:S05]  /*7c20*/  BSYNC B1 ;  /* 0x0000000000017941 */ /* 0x000fea0003800000 */
.L_x_258:
[----:B0----5:R-:W-:Y:S01]  /*7c30*/  IMAD R15, R157, R8, RZ ;  /* 0x000000089d0f7224 */ /* 0x021fe200078e02ff */
[----:B------:R-:W-:Y:S01]  /*7c40*/  ISETP.GT.AND P2, PT, R9, RZ, P1 ;  /* 0x000000ff0900720c */ /* 0x000fe20000f44270 */
        /* <DEDUP_REMOVED lines=8> */
.L_x_261:
[----:B------:R-:W-:Y:S05]  /*7cd0*/  BSYNC B1 ;  /* 0x0000000000017941 */ /* 0x000fea0003800000 */
.L_x_260:
[----:B-1----:R-:W-:Y:S01]  /*7ce0*/  IADD3 R16, P5, R30, R6, RZ ;  /* 0x000000061e107210 */ /* 0x002fe20007fbe0ff */
[----:B---3-5:R-:W-:Y:S01]  /*7cf0*/  IMAD R28, R157, R8, RZ ;  /* 0x000000089d1c7224 */ /* 0x028fe200078e02ff */
[----:B------:R-:W-:Y:S01]  /*7d00*/  ISETP.GT.AND P4, PT, R9, 0x8, P4 ;  /* 0x000000080900780c */ /* 0x000fe20002784270 */
[----:B------:R-:W-:Y:S01]  /*7d10*/  BSSY B1, `(.L_x_262) ;  /* 0x000000a000017945 */ /* 0x000fe20003800000 */
[----:B----4-:R-:W-:Y:S01]  /*7d20*/  IADD3 R24, P6, R24, UR7, RZ ;  /* 0x0000000718187c10 */ /* 0x010fe2000ffde0ff */
[----:B------:R-:W-:Y:S01]  /*7d30*/  IMAD R145, R145, R7, R28 ;  /* 0x0000000791917224 */ /* 0x000fe200078e021c */
[----:B------:R-:W-:Y:S01]  /*7d40*/  ISETP.GT.AND P0, PT, R11, 0xf8, PT ;  /* 0x000000f80b00780c */ /* 0x000fe20003f04270 */
[----:B------:R-:W-:Y:S01]  /*7d50*/  IMAD.X R17, R31, 0x1, R12, P5 ;  /* 0x000000011f117824 */ /* 0x000fe200028e060c */
[----:B------:R-:W-:Y:S02]  /*7d60*/  IADD3 R28, P5, R26, R14, RZ ;  /* 0x0000000e1a1c7210 */ /* 0x000fe40007fbe0ff */
[----:B------:R-:W-:-:S02]  /*7d70*/  IADD3.X R25, R25, UR8, RZ, P6, !PT ;  /* 0x0000000819197c10 */ /* 0x000fc4000b7fe4ff */
[----:B------:R1:W-:Y:S03]  /*7d80*/  @P2 STG.E desc[UR16][R16.64], R145 ;  /* 0x0000009110002986 */ /* 0x0003e6000c101910 */
[----:B------:R-:W-:Y:S06]  /*7d90*/  @!P4 BRA `(.L_x_263) ;  /* 0x000000000004c947 */ /* 0x000fec0003800000 */
[----:B------:R3:W5:Y:S02]  /*7da0*/  LDG.E.LTC128B R157, desc[UR16][R24.64] ;  /* 0x00000010189d7981 */ /* 0x000764000c1e1920 */
.L_x_263:
[----:B------:R-:W-:Y:S05]  /*7db0*/  BSYNC B1 ;  /* 0x0000000000017941 */ /* 0x000fea0003800000 */
.L_x_262:
[----:B0----5:R-:W-:Y:S01]  /*7dc0*/  IMAD R15, R157, R8, RZ ;  /* 0x000000089d0f7224 */ /* 0x021fe200078e02ff */
[----:B------:R-:W-:Y:S01]  /*7dd0*/  ISETP.GT.AND P1, PT, R9, 0x8, P1 ;  /* 0x000000080900780c */ /* 0x000fe20000f24270 */
[----:B------:R-:W-:Y:S01]  /*7de0*/  IMAD.X R29, R27, 0x1, R13, P5 ;  /* 0x000000011b1d7824 */ /* 0x000fe200028e060d */
[----:B------:R-:W-:Y:S01]  /*7df0*/  IADD3 R20, P5, R20, UR7, RZ ;  /* 0x0000000714147c10 */ /* 0x000fe2000ffbe0ff */
[----:B------:R-:W-:Y:S01]  /*7e00*/  IMAD R15, R146, R7, R15 ;  /* 0x00000007920f7224 */ /* 0x000fe200078e020f */
[----:B------:R-:W-:Y:S01]  /*7e10*/  BSSY B1, `(.L_x_264) ;  /* 0x0000006000017945 */ /* 0x000fe20003800000 */
[----:B------:R-:W-:Y:S02]  /*7e20*/  ISETP.GT.AND P2, PT, R11, 0xf9, PT ;  /* 0x000000f90b00780c */ /* 0x000fe40003f44270 */
[----:B------:R-:W-:Y:S01]  /*7e30*/  IADD3.X R21, R21, UR8, RZ, P5, !PT ;  /* 0x0000000815157c10 */ /* 0x000fe2000affe4ff */
[----:B------:R0:W-:Y:S05]  /*7e40*/  @P4 STG.E desc[UR16][R28.64], R15 ;  /* 0x0000000f1c004986 */ /* 0x0001ea000c101910 */
[----:B------:R-:W-:Y:S05]  /*7e50*/  @!P1 BRA `(.L_x_265) ;  /* 0x0000000000049947 */ /* 0x000fea0003800000 */
[----:B------:R4:W5:Y:S02]  /*7e60*/  LDG.E.LTC128B R157, desc[UR16][R20.64] ;  /* 0x00000010149d7981 */ /* 0x000964000c1e1920 */
.L_x_265:
[----:B------:R-:W-:Y:S05]  /*7e70*/  BSYNC B1 ;  /* 0x0000000000017941 */ /* 0x000fea0003800000 */
.L_x_264:
[----:B----4-:R-:W-:Y:S01]  /*7e80*/  IADD3 R20, P6, R30, R14, RZ ;  /* 0x0000000e1e147210 */ /* 0x010fe20007fde0ff */
[----:B-----5:R-:W-:Y:S01]  /*7e90*/  IMAD R26, R157, R8, RZ ;  /* 0x000000089d1a7224 */ /* 0x020fe200078e02ff */
[----:B------:R-:W-:Y:S01]  /*7ea0*/  ISETP.GT.AND P4, PT, R9, RZ, P0 ;  /* 0x000000ff0900720c */ /* 0x000fe20000784270 */
[----:B------:R-:W-:Y:S01]  /*7eb0*/  BSSY B1, `(.L_x_266) ;  /* 0x0000009000017945 */ /* 0x000fe20003800000 */
[----:B---3--:R-:W-:Y:S01]  /*7ec0*/  IADD3 R24, P5, R22, R6, RZ ;  /* 0x0000000616187210 */ /* 0x008fe20007fbe0ff */
[----:B------:R-:W-:Y:S02]  /*7ed0*/  IMAD.X R21, R31, 0x1, R13, P6 ;  /* 0x000000011f157824 */ /* 0x000fe400030e060d */
[----:B------:R-:W-:-:S05]  /*7ee0*/  IMAD R147, R147, R7, R26 ;  /* 0x0000000793937224 */ /* 0x000fca00078e021a */
[----:B------:R3:W-:Y:S03]  /*7ef0*/  @P1 STG.E desc[UR16][R20.64], R147 ;  /* 0x0000009314001986 */ /* 0x0007e6000c101910 */
[----:B------:R-:W-:Y:S05]  /*7f00*/  @!P4 BRA `(.L_x_267) ;  /* 0x00000000000cc947 */ /* 0x000fea0003800000 */
[----:B---3--:R-:W-:-:S04]  /*7f10*/  IADD3 R20, P1, R18, UR9, RZ ;  /* 0x0000000912147c10 */ /* 0x008fc8000ff3e0ff */
[----:B------:R-:W-:-:S05]  /*7f20*/  IADD3.X R21, R19, UR10, RZ, P1, !PT ;  /* 0x0000000a13157c10 */ /* 0x000fca0008ffe4ff */
[----:B------:R4:W5:Y:S04]  /*7f30*/  LDG.E.LTC128B R157, desc[UR16][R20.64] ;  /* 0x00000010149d7981 */ /* 0x000968000c1e1920 */
.L_x_267:
[----:B------:R-:W-:Y:S05]  /*7f40*/  BSYNC B1 ;  /* 0x0000000000017941 */ /* 0x000fea0003800000 */
.L_x_266:
[----:B-----5:R-:W-:Y:S01]  /*7f50*/  IMAD R11, R157, R8, RZ ;  /* 0x000000089d0b7224 */ /* 0x020fe200078e02ff */
[----:B------:R-:W-:Y:S01]  /*7f60*/  ISETP.GT.AND P1, PT, R9, RZ, P2 ;  /* 0x000000ff0900720c */ /* 0x000fe20001724270 */
[----:B------:R-:W-:Y:S01]  /*7f70*/  IMAD.X R25, R23, 0x1, R12, P5 ;  /* 0x0000000117197824 */ /* 0x000fe200028e060c */
[----:B---34-:R-:W-:Y:S01]  /*7f80*/  IADD3 R20, P6, R32, UR9, RZ ;  /* 0x0000000920147c10 */ /* 0x018fe2000ffde0ff */
[----:B------:R-:W-:Y:S01]  /*7f90*/  IMAD R11, R148, R7, R11 ;  /* 0x00000007940b7224 */ /* 0x000fe200078e020b */
[----:B------:R-:W-:Y:S01]  /*7fa0*/  BSSY B1, `(.L_x_268) ;  /* 0x0000006000017945 */ /* 0x000fe20003800000 */
[----:B------:R-:W-:Y:S02]  /*7fb0*/  IADD3 R26, P5, R16, R6, RZ ;  /* 0x00000006101a7210 */ /* 0x000fe40007fbe0ff */
[----:B------:R-:W-:Y:S01]  /*7fc0*/  IADD3.X R21, R33, UR10, RZ, P6, !PT ;  /* 0x0000000a21157c10 */ /* 0x000fe2000b7fe4ff */
[----:B------:R3:W-:Y:S05]  /*7fd0*/  @P4 STG.E desc[UR16][R24.64], R11 ;  /* 0x0000000b18004986 */ /* 0x0007ea000c101910 */
[----:B------:R-:W-:Y:S05]  /*7fe0*/  @!P1 BRA `(.L_x_269) ;  /* 0x0000000000049947 */ /* 0x000fea0003800000 */
[----:B------:R4:W5:Y:S02]  /*7ff0*/  LDG.E.LTC128B R157, desc[UR16][R20.64] ;  /* 0x00000010149d7981 */ /* 0x000964000c1e1920 */
.L_x_269:
[----:B------:R-:W-:Y:S05]  /*8000*/  BSYNC B1 ;  /* 0x0000000000017941 */ /* 0x000fea0003800000 */
.L_x_268:
[----:B-----5:R-:W-:Y:S01]  /*8010*/  IMAD R6, R157, R8, RZ ;  /* 0x000000089d067224 */ /* 0x020fe200078e02ff */
[----:B------:R-:W-:Y:S01]  /*8020*/  ISETP.GT.AND P0, PT, R9, 0x8, P0 ;  /* 0x000000080900780c */ /* 0x000fe20000704270 */
[----:B------:R-:W-:Y:S01]  /*8030*/  IMAD.X R27, R17, 0x1, R12, P5 ;  /* 0x00000001111b7824 */ /* 0x000fe200028e060c */
[----:B------:R-:W-:Y:S01]  /*8040*/  IADD3 R18, P4, R18, UR7, RZ ;  /* 0x0000000712127c10 */ /* 0x000fe2000ff9e0ff */
[----:B------:R-:W-:Y:S01]  /*8050*/  IMAD R149, R149, R7, R6 ;  /* 0x0000000795957224 */ /* 0x000fe200078e0206 */
[----:B------:R-:W-:Y:S01]  /*8060*/  BSSY B1, `(.L_x_270) ;  /* 0x0000006000017945 */ /* 0x000fe20003800000 */
[----:B----4-:R-:W-:Y:S02]  /*8070*/  IADD3 R20, P5, R22, R14, RZ ;  /* 0x0000000e16147210 */ /* 0x010fe40007fbe0ff */
[----:B------:R-:W-:Y:S01]  /*8080*/  IADD3.X R19, R19, UR8, RZ, P4, !PT ;  /* 0x0000000813137c10 */ /* 0x000fe2000a7fe4ff */
[----:B------:R4:W-:Y:S05]  /*8090*/  @P1 STG.E desc[UR16][R26.64], R149 ;  /* 0x000000951a001986 */ /* 0x0009ea000c101910 */
[----:B------:R-:W-:Y:S05]  /*80a0*/  @!P0 BRA `(.L_x_271) ;  /* 0x0000000000048947 */ /* 0x000fea0003800000 */
[----:B------:R0:W5:Y:S02]  /*80b0*/  LDG.E.LTC128B R157, desc[UR16][R18.64] ;  /* 0x00000010129d7981 */ /* 0x000164000c1e1920 */
.L_x_271:
[----:B------:R-:W-:Y:S05]  /*80c0*/  BSYNC B1 ;  /* 0x0000000000017941 */ /* 0x000fea0003800000 */
.L_x_270:
[----:B------:R-:W-:Y:S01]  /*80d0*/  ISETP.GT.AND P2, PT, R9, 0x8, P2 ;  /* 0x000000080900780c */ /* 0x000fe20001744270 */
[----:B-----5:R-:W-:Y:S01]  /*80e0*/  IMAD R6, R157, R8, RZ ;  /* 0x000000089d067224 */ /* 0x020fe200078e02ff */
[----:B------:R-:W-:Y:S01]  /*80f0*/  BSSY B1, `(.L_x_272) ;  /* 0x0000008000017945 */ /* 0x000fe20003800000 */
[----:B------:R-:W-:Y:S02]  /*8100*/  IMAD.X R21, R23, 0x1, R13, P5 ;  /* 0x0000000117157824 */ /* 0x000fe400028e060d */
[----:B---3--:R-:W-:-:S05]  /*8110*/  IMAD R11, R150, R7, R6 ;  /* 0x00000007960b7224 */ /* 0x008fca00078e0206 */
[----:B------:R3:W-:Y:S01]  /*8120*/  @P0 STG.E desc[UR16][R20.64], R11 ;  /* 0x0000000b14000986 */ /* 0x0007e2000c101910 */
[----:B0-----:R-:W-:-:S04]  /*8130*/  IADD3 R18, P0, R32, UR7, RZ ;  /* 0x0000000720127c10 */ /* 0x001fc8000ff1e0ff */
[----:B------:R-:W-:Y:S01]  /*8140*/  IADD3.X R19, R33, UR8, RZ, P0, !PT ;  /* 0x0000000821137c10 */ /* 0x000fe200087fe4ff */
[----:B------:R-:W-:Y:S08]  /*8150*/  @!P2 BRA `(.L_x_273) ;  /* 0x000000000004a947 */ /* 0x000ff00003800000 */
[----:B------:R0:W5:Y:S02]  /*8160*/  LDG.E.LTC128B R157, desc[UR16][R18.64] ;  /* 0x00000010129d7981 */ /* 0x000164000c1e1920 */
.L_x_273:
[----:B------:R-:W-:Y:S05]  /*8170*/  BSYNC B1 ;  /* 0x0000000000017941 */ /* 0x000fea0003800000 */
.L_x_272:
[----:B------:R-:W-:Y:S05]  /*8180*/  @!P2 BRA `(.L_x_274) ;  /* 0x0000002c001ca947 */ /* 0x000fea0003800000 */
[----:B------:R-:W-:Y:S01]  /*8190*/  IADD3 R14, P0, R16, R14, RZ ;  /* 0x0000000e100e7210 */ /* 0x000fe20007f1e0ff */
[----:B-----5:R-:W-:-:S04]  /*81a0*/  IMAD R6, R157, R8, RZ ;  /* 0x000000089d067224 */ /* 0x020fc800078e02ff */
[----:B------:R-:W-:Y:S02]  /*81b0*/  IMAD.X R15, R17, 0x1, R13, P0 ;  /* 0x00000001110f7824 */ /* 0x000fe400000e060d */
[----:B------:R-:W-:-:S05]  /*81c0*/  IMAD R151, R151, R7, R6 ;  /* 0x0000000797977224 */ /* 0x000fca00078e0206 */
[----:B------:R0:W-:Y:S01]  /*81d0*/  STG.E desc[UR16][R14.64], R151 ;  /* 0x000000970e007986 */ /* 0x0001e2000c101910 */
[----:B------:R-:W-:Y:S05]  /*81e0*/  BRA `(.L_x_274) ;  /* 0x0000002c00047947 */ /* 0x000fea0003800000 */
.L_x_23:
[----:B------:R-:W-:Y:S01]  /*81f0*/  ULDC.64 UR8, c[0x0][0x6c0] ;  /* 0x0001b00000087ab9 */ /* 0x000fe20000000a00 */
[----:B------:R-:W-:Y:S01]  /*8200*/  ISETP.GT.AND P2, PT, R11, 0x1, PT ;  /* 0x000000010b00780c */ /* 0x000fe20003f44270 */
[-C--:B--2---:R-:W-:Y:S01]  /*8210*/  IMAD R13, R24, R7.reuse, RZ ;  /* 0x00000007180d7224 */ /* 0x084fe200078e02ff */
[----:B------:R-:W-:Y:S01]  /*8220*/  LEA R16, P1, R22, UR8, 0x2 ;  /* 0x0000000816107c11 */ /* 0x000fe2000f8210ff */
[-C--:B------:R-:W-:Y:S01]  /*8230*/  IMAD R25, R25, R7.reuse, RZ ;  /* 0x0000000719197224 */ /* 0x080fe200078e02ff */
[C---:B------:R-:W-:Y:S01]  /*8240*/  ISETP.GT.AND P4, PT, R9.reuse, RZ, P2 ;  /* 0x000000ff0900720c */ /* 0x040fe20001784270 */
[----:B------:R-:W-:Y:S01]  /*8250*/  IMAD.SHL.U32 R12, R14, 0x20, RZ ;  /* 0x000000200e0c7824 */ /* 0x000fe200078e00ff */
[----:B------:R-:W-:Y:S01]  /*8260*/  LEA.HI.X R17, R22, UR9, R165, 0x2, P1 ;  /* 0x0000000916117c11 */ /* 0x000fe200088f14a5 */
[-C--:B------:R-:W-:Y:S01]  /*8270*/  IMAD R23, R26, R7.reuse, RZ ;  /* 0x000000071a177224 */ /* 0x080fe200078e02ff */
[----:B------:R-:W-:Y:S01]  /*8280*/  ISETP.GT.AND P1, PT, R9, 0x8, P0 ;  /* 0x000000080900780c */ /* 0x000fe20000724270 */
[-C--:B------:R-:W-:Y:S01]  /*8290*/  IMAD R27, R27, R7.reuse, RZ ;  /* 0x000000071b1b7224 */ /* 0x080fe200078e02ff */
[C-C-:B------:R-:W-:Y:S01]  /*82a0*/  SHF.L.U64.HI R6, R14.reuse, 0x5, R15.reuse ;  /* 0x000000050e067819 */ /* 0x140fe2000001020f */
[----:B------:R0:W-:Y:S01]  /*82b0*/  @P5 STG.E desc[UR16][R16.64], R13 ;  /* 0x0000000d10005986 */ /* 0x0001e2000c101910 */
[----:B------:R-:W-:Y:S01]  /*82c0*/  LEA R18, P5, R14, R16, 0x2 ;  /* 0x000000100e127211 */ /* 0x000fe200078a10ff */
[-C--:B------:R-:W-:Y:S01]  /*82d0*/  IMAD R153, R28, R7.reuse, RZ ;  /* 0x000000071c997224 */ /* 0x080fe200078e02ff */
[----:B------:R-:W-:Y:S01]  /*82e0*/  ISETP.GT.AND P0, PT, R11, 0x8, PT ;  /* 0x000000080b00780c */ /* 0x000fe20003f04270 */
[----:B------:R-:W-:Y:S01]  /*82f0*/  IMAD R29, R29, R7, RZ ;  /* 0x000000071d1d7224 */ /* 0x000fe200078e02ff */
[----:B------:R-:W-:Y:S01]  /*8300*/  LEA.HI.X R19, R14, R17, R15, 0x2, P5 ;  /* 0x000000110e137211 */ /* 0x000fe200028f140f */
[-C--:B------:R-:W-:Y:S01]  /*8310*/  IMAD R31, R31, R7.reuse, RZ ;  /* 0x000000071f1f7224 */ /* 0x080fe200078e02ff */
[----:B------:R-:W-:Y:S01]  /*8320*/  ISETP.GT.AND P2, PT, R9, 0x8, P2 ;  /* 0x000000080900780c */ /* 0x000fe20001744270 */
[-C--:B------:R-:W-:Y:S01]  /*8330*/  IMAD R33, R33, R7.reuse, RZ ;  /* 0x0000000721217224 */ /* 0x080fe200078e02ff */
[----:B------:R-:W-:Y:S01]  /*8340*/  ISETP.GT.AND P5, PT, R9, RZ, P0 ;  /* 0x000000ff0900720c */ /* 0x000fe200007a4270 */
[----:B------:R-:W-:Y:S01]  /*8350*/  @P1 IMAD.MOV.U32 R14, RZ, RZ, R16 ;  /* 0x000000ffff0e1224 */ /* 0x000fe200078e0010 */
[----:B------:R-:W-:Y:S01]  /*8360*/  @P4 STG.E desc[UR16][R18.64], R25 ;  /* 0x0000001912004986 */ /* 0x000fe2000c101910 */
[----:B------:R-:W-:Y:S01]  /*8370*/  @P1 IMAD.MOV.U32 R15, RZ, RZ, R17 ;  /* 0x000000ffff0f1224 */ /* 0x000fe200078e0011 */
[-C--:B------:R-:W-:Y:S01]  /*8380*/  IADD3 R20, P4, R16, R12.reuse, RZ ;  /* 0x0000000c10147210 */ /* 0x080fe20007f9e0ff */
[-C--:B------:R-:W-:Y:S01]  /*8390*/  IMAD R35, R35, R7.reuse, RZ ;  /* 0x0000000723237224 */ /* 0x080fe200078e02ff */
[-C--:B------:R-:W-:Y:S01]  /*83a0*/  IADD3 R22, P6, R18, R12.reuse, RZ ;  /* 0x0000000c12167210 */ /* 0x080fe20007fde0ff */
[-C--:B------:R-:W-:Y:S01]  /*83b0*/  IMAD R37, R37, R7.reuse, RZ ;  /* 0x0000000725257224 */ /* 0x080fe200078e02ff */
[----:B------:R1:W-:Y:S01]  /*83c0*/  @P1 STG.E desc[UR16][R14.64+0x20], R23 ;  /* 0x000020170e001986 */ /* 0x0003e2000c101910 */
[----:B------:R-:W-:Y:S01]  /*83d0*/  ISETP.GT.AND P1, PT, R11, 0x9, PT ;  /* 0x000000090b00780c */ /* 0x000fe20003f24270 */
[--C-:B------:R-:W-:Y:S01]  /*83e0*/  IMAD.X R21, R17, 0x1, R6.reuse, P4 ;  /* 0x0000000111157824 */ /* 0x100fe200020e0606 */
[C---:B------:R-:W-:Y:S01]  /*83f0*/  ISETP.GT.AND P0, PT, R9.reuse, 0x8, P0 ;  /* 0x000000080900780c */ /* 0x040fe20000704270 */
[----:B------:R2:W-:Y:S01]  /*8400*/  @P2 STG.E desc[UR16][R18.64+0x20], R27 ;  /* 0x0000201b12002986 */ /* 0x0005e2000c101910 */
[----:B------:R-:W-:Y:S01]  /*8410*/  ISETP.GT.AND P4, PT, R9, RZ, P1 ;  /* 0x000000ff0900720c */ /* 0x000fe20000f84270 */
[-C--:B------:R-:W-:Y:S01]  /*8420*/  IMAD R39, R39, R7.reuse, RZ ;  /* 0x0000000727277224 */ /* 0x080fe200078e02ff */
[----:B0-----:R-:W-:Y:S01]  /*8430*/  IADD3 R13, P2, R12, 0x20, RZ ;  /* 0x000000200c0d7810 */ /* 0x001fe20007f5e0ff */
[----:B------:R0:W-:Y:S01]  /*8440*/  @P5 STG.E desc[UR16][R20.64], R153 ;  /* 0x0000009914005986 */ /* 0x0001e2000c101910 */
[----:B------:R-:W-:Y:S01]  /*8450*/  ISETP.GT.AND P1, PT, R9, 0x8, P1 ;  /* 0x000000080900780c */ /* 0x000fe20000f24270 */
[----:B------:R-:W-:Y:S01]  /*8460*/  IMAD R41, R41, R7, RZ ;  /* 0x0000000729297224 */ /* 0x000fe200078e02ff */
[----:B------:R-:W-:Y:S01]  /*8470*/  IADD3 R16, P5, R16, R13, RZ ;  /* 0x0000000d10107210 */ /* 0x000fe20007fbe0ff */
[--C-:B-1----:R-:W-:Y:S01]  /*8480*/  IMAD.X R23, R19, 0x1, R6.reuse, P6 ;  /* 0x0000000113177824 */ /* 0x102fe200030e0606 */
[----:B------:R-:W-:Y:S01]  /*8490*/  IADD3 R24, P6, R20, R12, RZ ;  /* 0x0000000c14187210 */ /* 0x000fe20007fde0ff */
[----:B------:R-:W-:Y:S01]  /*84a0*/  IMAD.X R14, RZ, RZ, R6, P2 ;  /* 0x000000ffff0e7224 */ /* 0x000fe200010e0606 */
[----:B------:R-:W-:Y:S01]  /*84b0*/  ISETP.GT.AND P2, PT, R11, 0x10, PT ;  /* 0x000000100b00780c */ /* 0x000fe20003f44270 */
[----:B------:R-:W-:-:S02]  /*84c0*/  IMAD R15, R30, R7, RZ ;  /* 0x000000071e0f7224 */ /* 0x000fc400078e02ff */
[--C-:B------:R-:W-:Y:S01]  /*84d0*/  IMAD.X R17, R17, 0x1, R14.reuse, P5 ;  /* 0x0000000111117824 */ /* 0x100fe200028e060e */
[----:B------:R1:W-:Y:S01]  /*84e0*/  @P4 STG.E desc[UR16][R22.64], R29 ;  /* 0x0000001d16004986 */ /* 0x0003e2000c101910 */
[----:B--2---:R-:W-:Y:S01]  /*84f0*/  IADD3 R18, P4, R18, R13, RZ ;  /* 0x0000000d12127210 */ /* 0x004fe20007f9e0ff */
[-C--:B0-----:R-:W-:Y:S01]  /*8500*/  IMAD R153, R32, R7.reuse, RZ ;  /* 0x0000000720997224 */ /* 0x081fe200078e02ff */
[----:B------:R-:W-:Y:S01]  /*8510*/  ISETP.GT.AND P5, PT, R9, RZ, P2 ;  /* 0x000000ff0900720c */ /* 0x000fe200017a4270 */
[----:B------:R0:W-:Y:S01]  /*8520*/  @P0 STG.E desc[UR16][R16.64], R15 ;  /* 0x0000000f10000986 */ /* 0x0001e2000c101910 */
[----:B------:R-:W-:Y:S01]  /*8530*/  ISETP.GT.AND P0, PT, R11, 0x11, PT ;  /* 0x000000110b00780c */ /* 0x000fe20003f04270 */
[----:B------:R-:W-:Y:S02]  /*8540*/  IMAD.X R19, R19, 0x1, R14, P4 ;  /* 0x0000000113137824 */ /* 0x000fe400020e060e */
[--C-:B------:R-:W-:Y:S01]  /*8550*/  IMAD.X R25, R21, 0x1, R6.reuse, P6 ;  /* 0x0000000115197824 */ /* 0x100fe200030e0606 */
[----:B------:R-:W-:Y:S01]  /*8560*/  ISETP.GT.AND P4, PT, R9, RZ, P0 ;  /* 0x000000ff0900720c */ /* 0x000fe20000784270 */
[-C--:B------:R-:W-:Y:S01]  /*8570*/  IMAD R43, R43, R7.reuse, RZ ;  /* 0x000000072b2b7224 */ /* 0x080fe200078e02ff */
[----:B------:R2:W-:Y:S01]  /*8580*/  @P1 STG.E desc[UR16][R18.64], R31 ;  /* 0x0000001f12001986 */ /* 0x0005e2000c101910 */
[----:B------:R-:W-:Y:S01]  /*8590*/  ISETP.GT.AND P1, PT, R9, 0x8, P2 ;  /* 0x000000080900780c */ /* 0x000fe20001724270 */
[-C--:B-1----:R-:W-:Y:S01]  /*85a0*/  IMAD R29, R36, R7.reuse, RZ ;  /* 0x00000007241d7224 */ /* 0x082fe200078e02ff */
[-C--:B------:R-:W-:Y:S01]  /*85b0*/  IADD3 R26, P2, R22, R12.reuse, RZ ;  /* 0x0000000c161a7210 */ /* 0x080fe20007f5e0ff */
[----:B------:R-:W-:Y:S01]  /*85c0*/  IMAD R45, R45, R7, RZ ;  /* 0x000000072d2d7224 */ /* 0x000fe200078e02ff */
[----:B------:R-:W-:Y:S01]  /*85d0*/  @P5 STG.E desc[UR16][R24.64], R153 ;  /* 0x0000009918005986 */ /* 0x000fe2000c101910 */
[----:B0-----:R-:W-:Y:S01]  /*85e0*/  IADD3 R16, P5, R20, R13, RZ ;  /* 0x0000000d14107210 */ /* 0x001fe20007fbe0ff */
[-C--:B------:R-:W-:Y:S01]  /*85f0*/  IMAD R15, R34, R7.reuse, RZ ;  /* 0x00000007220f7224 */ /* 0x080fe200078e02ff */
[----:B------:R-:W-:Y:S01]  /*8600*/  ISETP.GT.AND P0, PT, R9, 0x8, P0 ;  /* 0x000000080900780c */ /* 0x000fe20000704270 */
[----:B------:R-:W-:Y:S01]  /*8610*/  IMAD.X R27, R23, 0x1, R6, P2 ;  /* 0x00000001171b7824 */ /* 0x000fe200010e0606 */
[----:B------:R-:W-:Y:S01]  /*8620*/  ISETP.GT.AND P2, PT, R11, 0x18, PT ;  /* 0x000000180b00780c */ /* 0x000fe20003f44270 */
[--C-:B------:R-:W-:Y:S01]  /*8630*/  IMAD.X R17, R21, 0x1, R14.reuse, P5 ;  /* 0x0000000115117824 */ /* 0x100fe200028e060e */
[----:B------:R-:W-:Y:S01]  /*8640*/  IADD3 R20, P6, R24, R12, RZ ;  /* 0x0000000c18147210 */ /* 0x000fe20007fde0ff */
[----:B------:R-:W-:Y:S01]  /*8650*/  IMAD R47, R47, R7, RZ ;  /* 0x000000072f2f7224 */ /* 0x000fe200078e02ff */
[----:B------:R-:W-:Y:S01]  /*8660*/  @P4 STG.E desc[UR16][R26.64], R33 ;  /* 0x000000211a004986 */ /* 0x000fe2000c101910 */
[----:B--2---:R-:W-:Y:S01]  /*8670*/  IADD3 R18, P4, R22, R13, RZ ;  /* 0x0000000d16127210 */ /* 0x004fe20007f9e0ff */
[----:B------:R-:W-:Y:S01]  /*8680*/  IMAD R49, R49, R7, RZ ;  /* 0x0000000731317224 */ /* 0x000fe200078e02ff */
[----:B------:R-:W-:Y:S01]  /*8690*/  ISETP.GT.AND P5, PT, R9, RZ, P2 ;  /* 0x000000ff0900720c */ /* 0x000fe200017a4270 */
[----:B------:R0:W-:Y:S01]  /*86a0*/  @P1 STG.E desc[UR16][R16.64], R15 ;  /* 0x0000000f10001986 */ /* 0x0001e2000c101910 */
[----:B------:R-:W-:Y:S01]  /*86b0*/  ISETP.GT.AND P1, PT, R11, 0x19, PT ;  /* 0x000000190b00780c */ /* 0x000fe20003f24270 */
[----:B------:R-:W-:-:S02]  /*86c0*/  IMAD.X R19, R23, 0x1, R14, P4 ;  /* 0x0000000117137824 */ /* 0x000fc400020e060e */
[--C-:B------:R-:W-:Y:S01]  /*86d0*/  IMAD.X R21, R25, 0x1, R6.reuse, P6 ;  /* 0x0000000119157824 */ /* 0x100fe200030e0606 */
[----:B------:R-:W-:Y:S01]  /*86e0*/  ISETP.GT.AND P4, PT, R9, RZ, P1 ;  /* 0x000000ff0900720c */ /* 0x000fe20000f84270 */
[-C--:B------:R-:W-:Y:S01]  /*86f0*/  IMAD R51, R51, R7.reuse, RZ ;  /* 0x0000000733337224 */ /* 0x080fe200078e02ff */
[----:B------:R1:W-:Y:S01]  /*8700*/  @P0 STG.E desc[UR16][R18.64], R35 ;  /* 0x0000002312000986 */ /* 0x0003e2000c101910 */
[----:B------:R-:W-:Y:S01]  /*8710*/  ISETP.GT.AND P0, PT, R9, 0x8, P2 ;  /* 0x000000080900780c */ /* 0x000fe20001704270 */
[-C--:B------:R-:W-:Y:S01]  /*8720*/  IMAD R53, R53, R7.reuse, RZ ;  /* 0x0000000735357224 */ /* 0x080fe200078e02ff */
[-C--:B------:R-:W-:Y:S01]  /*8730*/  IADD3 R22, P2, R26, R12.reuse, RZ ;  /* 0x0000000c1a167210 */ /* 0x080fe20007f5e0ff */
[----:B------:R-:W-:Y:S01]  /*8740*/  IMAD R55, R55, R7, RZ ;  /* 0x0000000737377224 */ /* 0x000fe200078e02ff */
[----:B------:R2:W-:Y:S01]  /*8750*/  @P5 STG.E desc[UR16][R20.64], R29 ;  /* 0x0000001d14005986 */ /* 0x0005e2000c101910 */
        /* <DEDUP_REMOVED lines=9> */
[----:B-1----:R-:W-:Y:S01]  /*87f0*/  IADD3 R18, P4, R26, R13, RZ ;  /* 0x0000000d1a127210 */ /* 0x002fe20007f9e0ff */
[----:B------:R-:W-:Y:S01]  /*8800*/  IMAD R59, R59, R7, RZ ;  /* 0x000000073b3b7224 */ /* 0x000fe200078e02ff */
[----:B------:R-:W-:Y:S01]  /*8810*/  ISETP.GT.AND P5, PT, R9, RZ, P2 ;  /* 0x000000ff0900720c */ /* 0x000fe200017a4270 */
[----:B------:R0:W-:Y:S01]  /*8820*/  @P0 STG.E desc[UR16][R16.64], R15 ;  /* 0x0000000f10000986 */ /* 0x0001e2000c101910 */
[----:B------:R-:W-:Y:S01]  /*8830*/  ISETP.GT.AND P0, PT, R11, 0x21, PT ;  /* 0x000000210b00780c */ /* 0x000fe20003f04270 */
[----:B------:R-:W-:-:S02]  /*8840*/  IMAD.X R19, R27, 0x1, R14, P4 ;  /* 0x000000011b137824 */ /* 0x000fc400020e060e */
[-C--:B--2---:R-:W-:Y:S01]  /*8850*/  IMAD R29, R40, R7.reuse, RZ ;  /* 0x00000007281d7224 */ /* 0x084fe200078e02ff */
[----:B------:R-:W-:Y:S01]  /*8860*/  ISETP.GT.AND P4, PT, R9, RZ, P0 ;  /* 0x000000ff0900720c */ /* 0x000fe20000784270 */
[--C-:B------:R-:W-:Y:S01]  /*8870*/  IMAD.X R25, R21, 0x1, R6.reuse, P6 ;  /* 0x0000000115197824 */ /* 0x100fe200030e0606 */
        /* <DEDUP_REMOVED lines=156> */
[-C--:B------:R-:W-:Y:S01]  /*9240*/  IADD3 R20, P6, R24, R12.reuse, RZ ;  /* 0x0000000c18147210 */ /* 0x080fe20007fde0ff */
[-C--:B------:R-:W-:Y:S01]  /*9250*/  IMAD R113, R113, R7.reuse, RZ ;  /* 0x0000000771717224 */ /* 0x080fe200078e02ff */
[----:B------:R-:W-:Y:S01]  /*9260*/  @P4 STG.E desc[UR16][R26.64], R65 ;  /* 0x000000411a004986 */ /* 0x000fe2000c101910 */
[----:B------:R-:W-:Y:S01]  /*9270*/  ISETP.GT.AND P5, PT, R9, RZ, P2 ;  /* 0x000000ff0900720c */ /* 0x000fe200017a4270 */
[----:B------:R-:W-:Y:S01]  /*9280*/  IMAD R115, R115, R7, RZ ;  /* 0x0000000773737224 */ /* 0x000fe200078e02ff */
[----:B-1----:R-:W-:Y:S01]  /*9290*/  IADD3 R18, P4, R22, R13, RZ ;  /* 0x0000000d16127210 */ /* 0x002fe20007f9e0ff */
[----:B------:R0:W-:Y:S01]  /*92a0*/  @P1 STG.E desc[UR16][R16.64], R15 ;  /* 0x0000000f10001986 */ /* 0x0001e2000c101910 */
[----:B------:R-:W-:Y:S01]  /*92b0*/  ISETP.GT.AND P1, PT, R11, 0x59, PT ;  /* 0x000000590b00780c */ /* 0x000fe20003f24270 */
[-C--:B--2---:R-:W-:Y:S01]  /*92c0*/  IMAD R29, R68, R7.reuse, RZ ;  /* 0x00000007441d7224 */ /* 0x084fe200078e02ff */
[----:B------:R-:W-:Y:S01]  /*92d0*/  ISETP.GT.AND P2, PT, R9, 0x8, P2 ;  /* 0x000000080900780c */ /* 0x000fe20001744270 */
[----:B------:R-:W-:Y:S01]  /*92e0*/  IMAD.X R19, R23, 0x1, R14, P4 ;  /* 0x0000000117137824 */ /* 0x000fe200020e060e */
[----:B------:R-:W-:Y:S01]  /*92f0*/  ISETP.GT.AND P4, PT, R9, RZ, P1 ;  /* 0x000000ff0900720c */ /* 0x000fe20000f84270 */
[----:B------:R-:W-:Y:S01]  /*9300*/  IMAD.X R21, R25, 0x1, R6, P6 ;  /* 0x0000000119157824 */ /* 0x000fe200030e0606 */
[----:B------:R-:W-:Y:S01]  /*9310*/  ISETP.GT.AND P1, PT, R9, 0x8, P1 ;  /* 0x000000080900780c */ /* 0x000fe20000f24270 */
[-C--:B------:R-:W-:Y:S01]  /*9320*/  IMAD R117, R117, R7.reuse, RZ ;  /* 0x0000000775757224 */ /* 0x080fe200078e02ff */
[----:B------:R1:W-:Y:S01]  /*9330*/  @P0 STG.E desc[UR16][R18.64], R67 ;  /* 0x0000004312000986 */ /* 0x0003e2000c101910 */
[----:B------:R-:W-:Y:S01]  /*9340*/  IADD3 R22, P0, R26, R12, RZ ;  /* 0x0000000c1a167210 */ /* 0x000fe20007f1e0ff */
[----:B------:R-:W-:-:S02]  /*9350*/  IMAD R119, R119, R7, RZ ;  /* 0x0000000777777224 */ /* 0x000fc400078e02ff */
[----:B------:R2:W-:Y:S01]  /*9360*/  @P5 STG.E desc[UR16][R20.64], R29 ;  /* 0x0000001d14005986 */ /* 0x0005e2000c101910 */
[----:B0-----:R-:W-:Y:S01]  /*9370*/  IADD3 R16, P5, R24, R13, RZ ;  /* 0x0000000d18107210 */ /* 0x001fe20007fbe0ff */
[----:B------:R-:W-:Y:S01]  /*9380*/  IMAD.X R23, R27, 0x1, R6, P0 ;  /* 0x000000011b177824 */ /* 0x000fe200000e0606 */
[----:B------:R-:W-:Y:S01]  /*9390*/  ISETP.GT.AND P0, PT, R11, 0x60, PT ;  /* 0x000000600b00780c */ /* 0x000fe20003f04270 */
[----:B------:R-:W-:Y:S01]  /*93a0*/  IMAD R15, R70, R7, RZ ;  /* 0x00000007460f7224 */ /* 0x000fe200078e02ff */
[-C--:B------:R-:W-:Y:S01]  /*93b0*/  IADD3 R24, P6, R20, R12.reuse, RZ ;  /* 0x0000000c14187210 */ /* 0x080fe20007fde0ff */
[--C-:B------:R-:W-:Y:S01]  /*93c0*/  IMAD.X R17, R25, 0x1, R14.reuse, P5 ;  /* 0x0000000119117824 */ /* 0x100fe200028e060e */
[----:B------:R-:W-:Y:S01]  /*93d0*/  @P4 STG.E desc[UR16][R22.64], R69 ;  /* 0x0000004516004986 */ /* 0x000fe2000c101910 */
[----:B-1----:R-:W-:Y:S01]  /*93e0*/  IADD3 R18, P5, R26, R13, RZ ;  /* 0x0000000d1a127210 */ /* 0x002fe20007fbe0ff */
[-C--:B------:R-:W-:Y:S01]  /*93f0*/  IMAD R121, R121, R7.reuse, RZ ;  /* 0x0000000779797224 */ /* 0x080fe200078e02ff */
[----:B------:R-:W-:Y:S01]  /*9400*/  ISETP.GT.AND P4, PT, R9, RZ, P0 ;  /* 0x000000ff0900720c */ /* 0x000fe20000784270 */
[----:B------:R0:W-:Y:S01]  /*9410*/  @P2 STG.E desc[UR16][R16.64], R15 ;  /* 0x0000000f10002986 */ /* 0x0001e2000c101910 */
[----:B------:R-:W-:Y:S01]  /*9420*/  ISETP.GT.AND P2, PT, R11, 0x61, PT ;  /* 0x000000610b00780c */ /* 0x000fe20003f44270 */
[----:B------:R-:W-:Y:S01]  /*9430*/  IMAD.X R19, R27, 0x1, R14, P5 ;  /* 0x000000011b137824 */ /* 0x000fe200028e060e */
[C---:B------:R-:W-:Y:S01]  /*9440*/  ISETP.GT.AND P0, PT, R9.reuse, 0x8, P0 ;  /* 0x000000080900780c */ /* 0x040fe20000704270 */
[-C--:B--2---:R-:W-:Y:S01]  /*9450*/  IMAD R29, R72, R7.reuse, RZ ;  /* 0x00000007481d7224 */ /* 0x084fe200078e02ff */
[----:B------:R-:W-:Y:S01]  /*9460*/  ISETP.GT.AND P5, PT, R9, RZ, P2 ;  /* 0x000000ff0900720c */ /* 0x000fe200017a4270 */
[--C-:B------:R-:W-:Y:S01]  /*9470*/  IMAD.X R25, R21, 0x1, R6.reuse, P6 ;  /* 0x0000000115197824 */ /* 0x100fe200030e0606 */
[----:B------:R1:W-:Y:S01]  /*9480*/  @P1 STG.E desc[UR16][R18.64], R71 ;  /* 0x0000004712001986 */ /* 0x0003e2000c101910 */
[-C--:B------:R-:W-:Y:S01]  /*9490*/  IADD3 R26, P1, R22, R12.reuse, RZ ;  /* 0x0000000c161a7210 */ /* 0x080fe20007f3e0ff */
[-C--:B------:R-:W-:Y:S01]  /*94a0*/  IMAD R123, R123, R7.reuse, RZ ;  /* 0x000000077b7b7224 */ /* 0x080fe200078e02ff */
[----:B------:R-:W-:Y:S01]  /*94b0*/  ISETP.GT.AND P2, PT, R9, 0x8, P2 ;  /* 0x000000080900780c */ /* 0x000fe20001744270 */
[----:B------:R-:W-:Y:S01]  /*94c0*/  IMAD R125, R125, R7, RZ ;  /* 0x000000077d7d7224 */ /* 0x000fe200078e02ff */
        /* <DEDUP_REMOVED lines=107> */
[----:B--2---:R-:W-:Y:S01]  /*9b80*/  IMAD R29, R92, R7, RZ ;  /* 0x000000075c1d7224 */ /* 0x004fe200078e02ff */
[----:B------:R-:W-:Y:S01]  /*9b90*/  ISETP.GT.AND P5, PT, R9, RZ, P1 ;  /* 0x000000ff0900720c */ /* 0x000fe20000fa4270 */
[----:B------:R-:W-:Y:S01]  /*9ba0*/  IMAD.X R21, R25, 0x1, R6, P6 ;  /* 0x0000000119157824 */ /* 0x000fe200030e0606 */
[----:B------:R1:W-:Y:S01]  /*9bb0*/  @P0 STG.E desc[UR16][R18.64], R91 ;  /* 0x0000005b12000986 */ /* 0x0003e2000c101910 */
[----:B------:R-:W-:-:S02]  /*9bc0*/  IADD3 R22, P0, R26, R12, RZ ;  /* 0x0000000c1a167210 */ /* 0x000fc40007f1e0ff */
[----:B------:R-:W-:Y:S02]  /*9bd0*/  ISETP.GT.AND P1, PT, R9, 0x8, P1 ;  /* 0x000000080900780c */ /* 0x000fe40000f24270 */
[----:B------:R2:W-:Y:S01]  /*9be0*/  @P4 STG.E desc[UR16][R20.64], R29 ;  /* 0x0000001d14004986 */ /* 0x0005e2000c101910 */
[----:B0-----:R-:W-:Y:S01]  /*9bf0*/  IADD3 R16, P4, R24, R13, RZ ;  /* 0x0000000d18107210 */ /* 0x001fe20007f9e0ff */
[----:B------:R-:W-:Y:S01]  /*9c00*/  IMAD.X R23, R27, 0x1, R6, P0 ;  /* 0x000000011b177824 */ /* 0x000fe200000e0606 */
[----:B------:R-:W-:Y:S01]  /*9c10*/  ISETP.GT.AND P0, PT, R11, 0x90, PT ;  /* 0x000000900b00780c */ /* 0x000fe20003f04270 */
[----:B------:R-:W-:Y:S01]  /*9c20*/  IMAD R15, R94, R7, RZ ;  /* 0x000000075e0f7224 */ /* 0x000fe200078e02ff */
[----:B------:R-:W-:Y:S01]  /*9c30*/  IADD3 R24, P6, R20, R12, RZ ;  /* 0x0000000c14187210 */ /* 0x000fe20007fde0ff */
[----:B------:R-:W-:Y:S01]  /*9c40*/  IMAD.X R17, R25, 0x1, R14, P4 ;  /* 0x0000000119117824 */ /* 0x000fe200020e060e */
[----:B------:R-:W-:Y:S01]  /*9c50*/  @P5 STG.E desc[UR16][R22.64], R93 ;  /* 0x0000005d16005986 */ /* 0x000fe2000c101910 */
[----:B-1----:R-:W-:-:S02]  /*9c60*/  IADD3 R18, P5, R26, R13, RZ ;  /* 0x0000000d1a127210 */ /* 0x002fc40007fbe0ff */
        /* <DEDUP_REMOVED lines=9> */
[----:B------:R-:W-:Y:S02]  /*9d00*/  IADD3 R26, P1, R22, R12, RZ ;  /* 0x0000000c161a7210 */ /* 0x000fe40007f3e0ff */
[----:B------:R-:W-:-:S02]  /*9d10*/  ISETP.GT.AND P2, PT, R9, 0x8, P2 ;  /* 0x000000080900780c */ /* 0x000fc40001744270 */
        /* <DEDUP_REMOVED lines=8> */
[----:B-1----:R-:W-:Y:S02]  /*9da0*/  IADD3 R18, P5, R22, R13, RZ ;  /* 0x0000000d16127210 */ /* 0x002fe40007fbe0ff */
        /* <DEDUP_REMOVED lines=196> */
[----:B------:R-:W-:Y:S01]  /*a9f0*/  IADD3 R20, P6, R24, R12, RZ ;  /* 0x0000000c18147210 */ /* 0x000fe20007fde0ff */
[--C-:B------:R-:W-:Y:S01]  /*aa00*/  IMAD.X R17, R21, 0x1, R14.reuse, P4 ;  /* 0x0000000115117824 */ /* 0x100fe200020e060e */
[----:B------:R-:W-:Y:S01]  /*aa10*/  @P5 STG.E desc[UR16][R26.64], R137 ;  /* 0x000000891a005986 */ /* 0x000fe2000c101910 */
[----:B------:R-:W-:Y:S02]  /*aa20*/  ISETP.GT.AND P4, PT, R9, RZ, P2 ;  /* 0x000000ff0900720c */ /* 0x000fe40001784270 */
[----:B-1----:R-:W-:Y:S01]  /*aa30*/  IADD3 R18, P5, R22, R13, RZ ;  /* 0x0000000d16127210 */ /* 0x002fe20007fbe0ff */
[----:B------:R0:W-:Y:S01]  /*aa40*/  @P1 STG.E desc[UR16][R16.64], R15 ;  /* 0x0000000f10001986 */ /* 0x0001e2000c101910 */
[----:B------:R-:W-:Y:S01]  /*aa50*/  ISETP.GT.AND P1, PT, R11, 0xe9, PT ;  /* 0x000000e90b00780c */ /* 0x000fe20003f24270 */
[----:B--2---:R-:W-:Y:S01]  /*aa60*/  IMAD R29, R140, R7, RZ ;  /* 0x000000078c1d7224 */ /* 0x004fe200078e02ff */
[----:B------:R-:W-:Y:S01]  /*aa70*/  ISETP.GT.AND P2, PT, R9, 0x8, P2 ;  /* 0x000000080900780c */ /* 0x000fe20001744270 */
[----:B------:R-:W-:Y:S01]  /*aa80*/  IMAD.X R19, R23, 0x1, R14, P5 ;  /* 0x0000000117137824 */ /* 0x000fe200028e060e */
[----:B------:R-:W-:Y:S01]  /*aa90*/  ISETP.GT.AND P5, PT, R9, RZ, P1 ;  /* 0x000000ff0900720c */ /* 0x000fe20000fa4270 */
[----:B------:R-:W-:Y:S01]  /*aaa0*/  IMAD.X R21, R25, 0x1, R6, P6 ;  /* 0x0000000119157824 */ /* 0x000fe200030e0606 */
[----:B------:R-:W-:-:S02]  /*aab0*/  ISETP.GT.AND P1, PT, R9, 0x8, P1 ;  /* 0x000000080900780c */ /* 0x000fc40000f24270 */
[----:B------:R1:W-:Y:S01]  /*aac0*/  @P0 STG.E desc[UR16][R18.64], R139 ;  /* 0x0000008b12000986 */ /* 0x0003e2000c101910 */
[-C--:B------:R-:W-:Y:S01]  /*aad0*/  IADD3 R22, P0, R26, R12.reuse, RZ ;  /* 0x0000000c1a167210 */ /* 0x080fe20007f1e0ff */
[----:B0-----:R-:W-:Y:S02]  /*aae0*/  IMAD R15, R142, R7, RZ ;  /* 0x000000078e0f7224 */ /* 0x001fe400078e02ff */
[----:B------:R0:W-:Y:S01]  /*aaf0*/  @P4 STG.E desc[UR16][R20.64], R29 ;  /* 0x0000001d14004986 */ /* 0x0001e2000c101910 */
[-C--:B------:R-:W-:Y:S01]  /*ab00*/  IADD3 R16, P4, R24, R13.reuse, RZ ;  /* 0x0000000d18107210 */ /* 0x080fe20007f9e0ff */
[----:B------:R-:W-:Y:S01]  /*ab10*/  IMAD.X R23, R27, 0x1, R6, P0 ;  /* 0x000000011b177824 */ /* 0x000fe200000e0606 */
[----:B------:R-:W-:Y:S02]  /*ab20*/  ISETP.GT.AND P0, PT, R11, 0xf0, PT ;  /* 0x000000f00b00780c */ /* 0x000fe40003f04270 */
[----:B------:R-:W-:Y:S01]  /*ab30*/  IADD3 R24, P6, R20, R12, RZ ;  /* 0x0000000c14187210 */ /* 0x000fe20007fde0ff */
[----:B------:R-:W-:Y:S01]  /*ab40*/  IMAD.X R17, R25, 0x1, R14, P4 ;  /* 0x0000000119117824 */ /* 0x000fe200020e060e */
[----:B------:R-:W-:Y:S01]  /*ab50*/  @P5 STG.E desc[UR16][R22.64], R141 ;  /* 0x0000008d16005986 */ /* 0x000fe2000c101910 */
[----:B-1----:R-:W-:-:S02]  /*ab60*/  IADD3 R18, P5, R26, R13, RZ ;  /* 0x0000000d1a127210 */ /* 0x002fc40007fbe0ff */
[----:B------:R-:W-:Y:S01]  /*ab70*/  ISETP.GT.AND P4, PT, R9, RZ, P0 ;  /* 0x000000ff0900720c */ /* 0x000fe20000784270 */
[----:B------:R1:W-:Y:S01]  /*ab80*/  @P2 STG.E desc[UR16][R16.64], R15 ;  /* 0x0000000f10002986 */ /* 0x0003e2000c101910 */
[----:B------:R-:W-:Y:S01]  /*ab90*/  ISETP.GT.AND P2, PT, R11, 0xf1, PT ;  /* 0x000000f10b00780c */ /* 0x000fe20003f44270 */
[----:B------:R-:W-:Y:S02]  /*aba0*/  IMAD.X R19, R27, 0x1, R14, P5 ;  /* 0x000000011b137824 */ /* 0x000fe400028e060e */
[----:B------:R-:W-:Y:S01]  /*abb0*/  IMAD.X R25, R21, 0x1, R6, P6 ;  /* 0x0000000115197824 */ /* 0x000fe200030e0606 */
[C---:B------:R-:W-:Y:S01]  /*abc0*/  ISETP.GT.AND P5, PT, R9.reuse, RZ, P2 ;  /* 0x000000ff0900720c */ /* 0x040fe200017a4270 */
[----:B0-----:R-:W-:Y:S01]  /*abd0*/  IMAD R29, R144, R7, RZ ;  /* 0x00000007901d7224 */ /* 0x001fe200078e02ff */
[----:B------:R-:W-:Y:S01]  /*abe0*/  ISETP.GT.AND P6, PT, R9, 0x8, P0 ;  /* 0x000000080900780c */ /* 0x000fe200007c4270 */
[----:B------:R0:W-:Y:S01]  /*abf0*/  @P1 STG.E desc[UR16][R18.64], R143 ;  /* 0x0000008f12001986 */ /* 0x0001e2000c101910 */
[----:B------:R-:W-:-:S02]  /*ac00*/  IADD3 R26, P0, R22, R12, RZ ;  /* 0x0000000c161a7210 */ /* 0x000fc40007f1e0ff */
[----:B------:R-:W-:Y:S01]  /*ac10*/  ISETP.GT.AND P2, PT, R9, 0x8, P2 ;  /* 0x000000080900780c */ /* 0x000fe20001744270 */
[----:B------:R2:W-:Y:S01]  /*ac20*/  @P4 STG.E desc[UR16][R24.64], R29 ;  /* 0x0000001d18004986 */ /* 0x0005e2000c101910 */
[----:B-1----:R-:W-:Y:S01]  /*ac30*/  IADD3 R16, P1, R20, R13, RZ ;  /* 0x0000000d14107210 */ /* 0x002fe20007f3e0ff */
[----:B------:R-:W-:Y:S01]  /*ac40*/  IMAD.X R27, R23, 0x1, R6, P0 ;  /* 0x00000001171b7824 */ /* 0x000fe200000e0606 */
[----:B------:R-:W-:Y:S01]  /*ac50*/  ISETP.GT.AND P0, PT, R11, 0xf8, PT ;  /* 0x000000f80b00780c */ /* 0x000fe20003f04270 */
[----:B------:R-:W-:Y:S02]  /*ac60*/  IMAD R15, R146, R7, RZ ;  /* 0x00000007920f7224 */ /* 0x000fe400078e02ff */
[--C-:B------:R-:W-:Y:S01]  /*ac70*/  IMAD.X R17, R21, 0x1, R14.reuse, P1 ;  /* 0x0000000115117824 */ /* 0x100fe200008e060e */
[----:B------:R1:W-:Y:S01]  /*ac80*/  @P5 STG.E desc[UR16][R26.64], R145 ;  /* 0x000000911a005986 */ /* 0x0003e2000c101910 */
[-C--:B0-----:R-:W-:Y:S02]  /*ac90*/  IADD3 R18, P4, R22, R13.reuse, RZ ;  /* 0x0000000d16127210 */ /* 0x081fe40007f9e0ff */
[CC--:B------:R-:W-:Y:S01]  /*aca0*/  IADD3 R20, P5, R24.reuse, R12.reuse, RZ ;  /* 0x0000000c18147210 */ /* 0x0c0fe20007fbe0ff */
[----:B------:R1:W-:Y:S01]  /*acb0*/  @P6 STG.E desc[UR16][R16.64], R15 ;  /* 0x0000000f10006986 */ /* 0x0003e2000c101910 */
[----:B------:R-:W-:Y:S01]  /*acc0*/  ISETP.GT.AND P1, PT, R11, 0xf9, PT ;  /* 0x000000f90b00780c */ /* 0x000fe20003f24270 */
[----:B------:R-:W-:Y:S01]  /*acd0*/  IMAD.X R19, R23, 0x1, R14, P4 ;  /* 0x0000000117137824 */ /* 0x000fe200020e060e */
[----:B--2---:R-:W-:Y:S01]  /*ace0*/  IADD3 R24, P4, R24, R13, RZ ;  /* 0x0000000d18187210 */ /* 0x004fe20007f9e0ff */
[----:B------:R-:W-:Y:S01]  /*acf0*/  IMAD.X R21, R25, 0x1, R6, P5 ;  /* 0x0000000119157824 */ /* 0x000fe200028e0606 */
[----:B------:R-:W-:Y:S01]  /*ad00*/  ISETP.GT.AND P6, PT, R9, RZ, P0 ;  /* 0x000000ff0900720c */ /* 0x000fe200007c4270 */
[-C--:B------:R-:W-:Y:S01]  /*ad10*/  IMAD R11, R150, R7.reuse, RZ ;  /* 0x00000007960b7224 */ /* 0x080fe200078e02ff */
[----:B------:R-:W-:Y:S01]  /*ad20*/  IADD3 R22, P5, R26, R12, RZ ;  /* 0x0000000c1a167210 */ /* 0x000fe20007fbe0ff */
[----:B------:R-:W-:Y:S01]  /*ad30*/  IMAD.X R25, R25, 0x1, R14, P4 ;  /* 0x0000000119197824 */ /* 0x000fe200020e060e */
[C---:B------:R-:W-:Y:S01]  /*ad40*/  ISETP.GT.AND P4, PT, R9.reuse, RZ, P1 ;  /* 0x000000ff0900720c */ /* 0x040fe20000f84270 */
[----:B------:R1:W-:Y:S01]  /*ad50*/  @P2 STG.E desc[UR16][R18.64], R147 ;  /* 0x0000009312002986 */ /* 0x0003e2000c101910 */
[----:B------:R-:W-:Y:S01]  /*ad60*/  ISETP.GT.AND P0, PT, R9, 0x8, P0 ;  /* 0x000000080900780c */ /* 0x000fe20000704270 */
[----:B------:R-:W-:Y:S01]  /*ad70*/  IMAD.X R23, R27, 0x1, R6, P5 ;  /* 0x000000011b177824 */ /* 0x000fe200028e0606 */
[----:B------:R-:W-:Y:S01]  /*ad80*/  ISETP.GT.AND P1, PT, R9, 0x8, P1 ;  /* 0x000000080900780c */ /* 0x000fe20000f24270 */
[----:B------:R-:W-:Y:S01]  /*ad90*/  IMAD R9, R148, R7, RZ ;  /* 0x0000000794097224 */ /* 0x000fe200078e02ff */
[----:B------:R-:W-:-:S04]  /*ada0*/  IADD3 R12, P5, R26, R13, RZ ;  /* 0x0000000d1a0c7210 */ /* 0x000fc80007fbe0ff */
[----:B------:R1:W-:Y:S01]  /*adb0*/  @P6 STG.E desc[UR16][R20.64], R9 ;  /* 0x0000000914006986 */ /* 0x0003e2000c101910 */
[----:B------:R-:W-:-:S03]  /*adc0*/  IMAD.X R13, R27, 0x1, R14, P5 ;  /* 0x000000011b0d7824 */ /* 0x000fc600028e060e */
[----:B------:R1:W-:Y:S04]  /*add0*/  @P4 STG.E desc[UR16][R22.64], R149 ;  /* 0x0000009516004986 */ /* 0x0003e8000c101910 */
[----:B------:R1:W-:Y:S04]  /*ade0*/  @P0 STG.E desc[UR16][R24.64], R11 ;  /* 0x0000000b18000986 */ /* 0x0003e8000c101910 */
[----:B------:R1:W-:Y:S02]  /*adf0*/  @P1 STG.E desc[UR16][R12.64], R151 ;  /* 0x000000970c001986 */ /* 0x0003e4000c101910 */
.L_x_274:
[----:B------:R-:W-:Y:S05]  /*ae00*/  BSYNC B0 ;  /* 0x0000000000007941 */ /* 0x000fea0003800000 */
.L_x_22:
[----:B------:R-:W-:Y:S01]  /*ae10*/  ULDC UR8, c[0x0][0xc] ;  /* 0x0000030000087ab9 */ /* 0x000fe20000000800 */
[----:B------:R-:W-:Y:S01]  /*ae20*/  ULDC UR9, c[0x0][0x10] ;  /* 0x0000040000097ab9 */ /* 0x000fe20000000800 */
[----:B-1----:R-:W1:Y:S01]  /*ae30*/  LDC R9, c[0x0][0x14] ;  /* 0x00000500ff097b82 */ /* 0x002e620000000800 */
[----:B------:R-:W-:Y:S01]  /*ae40*/  UIMAD.WIDE.U32 UR8, UR8, UR9, URZ ;  /* 0x00000009080872a5 */ /* 0x000fe2000f8e003f */
[----:B------:R-:W-:Y:S02]  /*ae50*/  IMAD.MOV.U32 R12, RZ, RZ, -0x1 ;  /* 0xffffffffff0c7424 */ /* 0x000fe400078e00ff */
[----:B------:R-:W-:-:S03]  /*ae60*/  IMAD.MOV.U32 R6, RZ, RZ, -0x1 ;  /* 0xffffffffff067424 */ /* 0x000fc600078e00ff */
[----:B-1----:R-:W-:-:S04]  /*ae70*/  IMAD.WIDE.U32 R2, R9, UR8, R2 ;  /* 0x0000000809027c25 */ /* 0x002fc8000f8e0002 */
[----:B------:R-:W-:Y:S01]  /*ae80*/  IMAD R9, R9, UR9, RZ ;  /* 0x0000000909097c24 */ /* 0x000fe2000f8e02ff */
[----:B------:R-:W-:Y:S02]  /*ae90*/  ULDC.64 UR8, c[0x0][0x750] ;  /* 0x0001d40000087ab9 */ /* 0x000fe40000000a00 */
[----:B------:R-:W-:Y:S01]  /*aea0*/  ISETP.GE.U32.AND P0, PT, R2, UR8, PT ;  /* 0x0000000802007c0c */ /* 0x000fe2000bf06070 */
[--C-:B------:R-:W-:Y:S01]  /*aeb0*/  IMAD.IADD R3, R3, 0x1, R9.reuse ;  /* 0x0000000103037824 */ /* 0x100fe200078e0209 */
[----:B------:R-:W-:-:S04]  /*aec0*/  PRMT R9, RZ, 0x7610, R9 ;  /* 0x00007610ff097816 */ /* 0x000fc80000000009 */
[----:B------:R-:W-:-:S13]  /*aed0*/  ISETP.GE.U32.AND.EX P0, PT, R3, UR9, PT, P0 ;  /* 0x0000000903007c0c */ /* 0x000fda000bf06100 */
[----:B------:R-:W-:Y:S05]  /*aee0*/  @P0 BRA `(.L_x_275) ;  /* 0x0000000400600947 */ /* 0x000fea0003800000 */
[----:B0-----:R-:W0:Y:S01]  /*aef0*/  S2R R18, SR_CTAID.X ;  /* 0x0000000000127919 */ /* 0x001e220000002500 */
[----:B------:R-:W1:Y:S01]  /*af00*/  LDC.64 R16, c[0x0][0x728] ;  /* 0x0001ca00ff107b82 */ /* 0x000e620000000a00 */
[----:B------:R-:W-:Y:S01]  /*af10*/  ULDC UR7, c[0x0][0x150] ;  /* 0x0000540000077ab9 */ /* 0x000fe20000000800 */
[----:B------:R-:W-:Y:S01]  /*af20*/  IMAD.MOV.U32 R14, RZ, RZ, R2 ;  /* 0x000000ffff0e7224 */ /* 0x000fe200078e0002 */
[----:B------:R-:W0:Y:S01]  /*af30*/  S2R R24, SR_CTAID.Y ;  /* 0x0000000000187919 */ /* 0x000e220000002600 */
[----:B------:R-:W-:-:S04]  /*af40*/  IMAD.MOV.U32 R15, RZ, RZ, R3 ;  /* 0x000000ffff0f7224 */ /* 0x000fc800078e0003 */
[----:B------:R-:W2:Y:S08]  /*af50*/  LDC R23, c[0x0][0x144] ;  /* 0x00005100ff177b82 */ /* 0x000eb00000000800 */
[----:B------:R-:W2:Y:S08]  /*af60*/  LDC R6, c[0x0][0x730] ;  /* 0x0001cc00ff067b82 */ /* 0x000eb00000000800 */
[----:B---3--:R-:W3:Y:S01]  /*af70*/  LDC.64 R20, c[0x0][0x720] ;  /* 0x0001c800ff147b82 */ /* 0x008ee20000000a00 */
[----:B-1----:R-:W-:-:S04]  /*af80*/  ISETP.NE.U32.AND P0, PT, R16, RZ, PT ;  /* 0x000000ff1000720c */ /* 0x002fc80003f05070 */
[----:B------:R-:W-:Y:S02]  /*af90*/  ISETP.NE.AND.EX P0, PT, R17, RZ, PT, P0 ;  /* 0x000000ff1100720c */ /* 0x000fe40003f05300 */
[----:B0-----:R-:W-:-:S05]  /*afa0*/  I2FP.F32.U32 R9, R18 ;  /* 0x0000001200097245 */ /* 0x001fca0000201000 */
[----:B------:R-:W-:-:S04]  /*afb0*/  FMUL R9, R9, UR7 ;  /* 0x0000000709097c20 */ /* 0x000fc80008400000 */
[----:B------:R0:W1:Y:S02]  /*afc0*/  F2I.U32.TRUNC.NTZ R22, R9 ;  /* 0x0000000900167305 */ /* 0x000064000020f000 */
[----:B--2---:R-:W-:Y:S05]  /*afd0*/  @!P0 BRA `(.L_x_276) ;  /* 0x0000000000288947 */ /* 0x004fea0003800000 */
[----:B0-----:R-:W0:Y:S02]  /*afe0*/  LDC R9, c[0x0][0x734] ;  /* 0x0001cd00ff097b82 */ /* 0x001e240000000800 */
        /* <DEDUP_REMOVED lines=9> */
.L_x_276:
[----:B------:R-:W2:Y:S01]  /*b080*/  LDC.64 R28, c[0x0][0x740] ;  /* 0x0001d000ff1c7b82 */ /* 0x000ea20000000a00 */
[-CC-:B------:R-:W-:Y:S01]  /*b090*/  SHF.R.U64 R19, R14, R6.reuse, R15.reuse ;  /* 0x000000060e137219 */ /* 0x180fe2000000120f */
[----:B-1----:R-:W-:Y:S01]  /*b0a0*/  IMAD.MOV R22, RZ, RZ, -R22 ;  /* 0x000000ffff167224 */ /* 0x002fe200078e0a16 */
[----:B------:R-:W-:Y:S01]  /*b0b0*/  SHF.R.U32.HI R6, RZ, R6, R15 ;  /* 0x00000006ff067219 */ /* 0x000fe2000001160f */
[----:B------:R-:W-:Y:S01]  /*b0c0*/  ULDC UR7, c[0x0][0x154] ;  /* 0x0000550000077ab9 */ /* 0x000fe20000000800 */
[----:B0-----:R-:W-:Y:S01]  /*b0d0*/  IADD3 R9, P0, RZ, -R19, RZ ;  /* 0x80000013ff097210 */ /* 0x001fe20007f1e0ff */
[----:B------:R-:W-:Y:S02]  /*b0e0*/  IMAD R25, R23, R22, R18 ;  /* 0x0000001617197224 */ /* 0x000fe400078e0212 */
[----:B------:R-:W0:Y:S01]  /*b0f0*/  LDC R12, c[0x0][0x718] ;  /* 0x0001c600ff0c7b82 */ /* 0x000e220000000800 */
[----:B------:R-:W-:Y:S02]  /*b100*/  IMAD.MOV.U32 R13, RZ, RZ, 0x1 ;  /* 0x00000001ff0d7424 */ /* 0x000fe400078e00ff */
[----:B------:R-:W-:-:S04]  /*b110*/  IMAD.X R11, RZ, RZ, ~R6, P0 ;  /* 0x000000ffff0b7224 */ /* 0x000fc800000e0e06 */
[-C--:B---3--:R-:W-:Y:S01]  /*b120*/  IMAD R6, R11, R20.reuse, RZ ;  /* 0x000000140b067224 */ /* 0x088fe200078e02ff */
[----:B------:R-:W1:Y:S01]  /*b130*/  LDC R14, c[0x0][0x708] ;  /* 0x0001c200ff0e7b82 */ /* 0x000e620000000800 */
[----:B------:R-:W-:-:S04]  /*b140*/  IMAD.WIDE.U32 R10, R9, R20, R2 ;  /* 0x00000014090a7225 */ /* 0x000fc800078e0002 */
[----:B------:R-:W-:Y:S01]  /*b150*/  IMAD R9, R9, R21, R6 ;  /* 0x0000001509097224 */ /* 0x000fe200078e0206 */
[----:B------:R-:W-:Y:S02]  /*b160*/  I2FP.F32.U32 R6, R24 ;  /* 0x0000001800067245 */ /* 0x000fe40000201000 */
[----:B----4-:R-:W3:Y:S01]  /*b170*/  LDC R26, c[0x0][0x758] ;  /* 0x0001d600ff1a7b82 */ /* 0x010ee20000000800 */
[----:B------:R-:W-:Y:S01]  /*b180*/  IMAD.IADD R9, R11, 0x1, R9 ;  /* 0x000000010b097824 */ /* 0x000fe200078e0209 */
[----:B--2---:R-:W-:Y:S01]  /*b190*/  ISETP.NE.U32.AND P0, PT, R28, RZ, PT ;  /* 0x000000ff1c00720c */ /* 0x004fe20003f05070 */
[----:B------:R-:W-:Y:S01]  /*b1a0*/  FMUL R6, R6, UR7 ;  /* 0x0000000706067c20 */ /* 0x000fe20008400000 */
[----:B------:R-:W-:Y:S02]  /*b1b0*/  IMAD.MOV.U32 R11, RZ, RZ, -0x1 ;  /* 0xffffffffff0b7424 */ /* 0x000fe400078e00ff */
[----:B------:R-:W-:Y:S01]  /*b1c0*/  ISETP.NE.AND.EX P0, PT, R29, RZ, PT, P0 ;  /* 0x000000ff1d00720c */ /* 0x000fe20003f05300 */
[----:B------:R2:W4:Y:S01]  /*b1d0*/  F2I.U32.TRUNC.NTZ R21, R6 ;  /* 0x0000000600157305 */ /* 0x000522000020f000 */
[----:B------:R-:W2:Y:S01]  /*b1e0*/  LDC R23, c[0x0][0x148] ;  /* 0x00005200ff177b82 */ /* 0x000ea20000000800 */
[----:B0-----:R-:W-:-:S02]  /*b1f0*/  SHF.R.U64 R18, R10, R12, R9 ;  /* 0x0000000c0a127219 */ /* 0x001fc40000001209 */
[----:B------:R-:W-:-:S05]  /*b200*/  SHF.R.U32.HI R9, RZ, R12, R9 ;  /* 0x0000000cff097219 */ /* 0x000fca0000011609 */
[----:B------:R-:W0:Y:S01]  /*b210*/  LDC R22, c[0x0][0x700] ;  /* 0x0001c000ff167b82 */ /* 0x000e220000000800 */
[-CC-:B-1----:R-:W-:Y:S02]  /*b220*/  SHF.R.U64 R16, R18, R14.reuse, R9.reuse ;  /* 0x0000000e12107219 */ /* 0x182fe40000001209 */
[----:B------:R-:W-:-:S05]  /*b230*/  SHF.R.U32.HI R9, RZ, R14, R9 ;  /* 0x0000000eff097219 */ /* 0x000fca0000011609 */
[----:B------:R-:W1:Y:S01]  /*b240*/  LDC R30, c[0x0][0x748] ;  /* 0x0001d200ff1e7b82 */ /* 0x000e620000000800 */
[-C--:B---3--:R-:W-:Y:S02]  /*b250*/  SHF.L.U32 R10, R11, R26.reuse, RZ ;  /* 0x0000001a0b0a7219 */ /* 0x088fe400000006ff */
[-CC-:B------:R-:W-:Y:S02]  /*b260*/  SHF.R.U64 R20, R16, R26.reuse, R9.reuse ;  /* 0x0000001a10147219 */ /* 0x180fe40000001209 */
[----:B------:R-:W-:Y:S02]  /*b270*/  SHF.R.U32.HI R11, RZ, R26, R9 ;  /* 0x0000001aff0b7219 */ /* 0x000fe40000011609 */
[----:B------:R-:W-:Y:S01]  /*b280*/  LOP3.LUT R27, RZ, R10, RZ, 0x33, !PT ;  /* 0x0000000aff1b7212 */ /* 0x000fe200078e33ff */
[----:B------:R-:W3:Y:S01]  /*b290*/  LDC R31, c[0x0][0x738] ;  /* 0x0001ce00ff1f7b82 */ /* 0x000ee20000000800 */
[----:B------:R-:W-:Y:S01]  /*b2a0*/  SHF.L.U32 R26, R13, R26, RZ ;  /* 0x0000001a0d1a7219 */ /* 0x000fe200000006ff */
[----:B------:R-:W-:-:S06]  /*b2b0*/  IMAD.MOV.U32 R10, RZ, RZ, R20 ;  /* 0x000000ffff0a7224 */ /* 0x000fcc00078e0014 */
[----:B------:R-:W0:Y:S01]  /*b2c0*/  LDC R32, c[0x0][0x710] ;  /* 0x0001c400ff207b82 */ /* 0x000e220000000800 */
[----:B----4-:R-:W-:Y:S05]  /*b2d0*/  @!P0 BRA `(.L_x_277) ;  /* 0x0000000000288947 */ /* 0x010fea0003800000 */
[----:B------:R-:W4:Y:S02]  /*b2e0*/  LDC R9, c[0x0][0x74c] ;  /* 0x0001d300ff097b82 */ /* 0x000f240000000800 */
[----:B----4-:R-:W-:-:S05]  /*b2f0*/  IADD3 R9, P0, R20, R9, RZ ;  /* 0x0000000914097210 */ /* 0x010fca0007f1e0ff */
        /* <DEDUP_REMOVED lines=8> */
.L_x_277:
[----:B-12---:R-:W-:Y:S01]  /*b380*/  SHF.R.U64 R6, R10, R30, R11 ;  /* 0x0000001e0a067219 */ /* 0x006fe2000000120b */
[----:B0-----:R-:W-:Y:S01]  /*b390*/  VIADD R13, R22, 0xffffffff ;  /* 0xffffffff160d7836 */ /* 0x001fe20000000000 */
[----:B------:R-:W-:Y:S01]  /*b3a0*/  LOP3.LUT R11, R16, R27, RZ, 0xc0, !PT ;  /* 0x0000001b100b7212 */ /* 0x000fe200078ec0ff */
[----:B------:R-:W-:Y:S02]  /*b3b0*/  IMAD.MOV R21, RZ, RZ, -R21 ;  /* 0x000000ffff157224 */ /* 0x000fe400078e0a15 */
[----:B------:R-:W-:Y:S02]  /*b3c0*/  IMAD.MOV R9, RZ, RZ, -R6 ;  /* 0x000000ffff097224 */ /* 0x000fe400078e0a06 */
[----:B------:R-:W-:Y:S01]  /*b3d0*/  IMAD R10, R26, R6, R11 ;  /* 0x000000061a0a7224 */ /* 0x000fe200078e020b */
[----:B------:R-:W-:Y:S01]  /*b3e0*/  LOP3.LUT R11, R18, R13, RZ, 0xc0, !PT ;  /* 0x0000000d120b7212 */ /* 0x000fe200078ec0ff */
[----:B------:R-:W-:Y:S02]  /*b3f0*/  @P3 IMAD R25, R23, R21, R24 ;  /* 0x0000001517193224 */ /* 0x000fe400078e0218 */
[----:B---3--:R-:W-:-:S02]  /*b400*/  IMAD R6, R9, R31, R20 ;  /* 0x0000001f09067224 */ /* 0x008fc400078e0214 */
[----:B------:R-:W-:Y:S02]  /*b410*/  IMAD R10, R10, R32, R25 ;  /* 0x000000200a0a7224 */ /* 0x000fe400078e0219 */
[----:B------:R-:W-:Y:S02]  /*b420*/  IMAD R11, R6, R22, R11 ;  /* 0x00000016060b7224 */ /* 0x000fe400078e020b */
[----:B------:R-:W-:Y:S02]  /*b430*/  IMAD.MOV.U32 R9, RZ, RZ, 0x1 ;  /* 0x00000001ff097424 */ /* 0x000fe400078e00ff */
[----:B------:R-:W-:Y:S01]  /*b440*/  IMAD.MOV.U32 R6, RZ, RZ, R19 ;  /* 0x000000ffff067224 */ /* 0x000fe200078e0013 */
[----:B------:R-:W-:Y:S02]  /*b450*/  SEL R12, R11, R10, !P3 ;  /* 0x0000000a0b0c7207 */ /* 0x000fe40005800000 */
[----:B------:R-:W-:-:S07]  /*b460*/  SEL R10, R10, R11, !P3 ;  /* 0x0000000b0a0a7207 */ /* 0x000fce0005800000 */
.L_x_275:
[----:B------:R-:W-:-:S13]  /*b470*/  LOP3.LUT P0, RZ, R9, 0xff, RZ, 0xc0, !PT ;  /* 0x000000ff09ff7812 */ /* 0x000fda000780c0ff */
[----:B------:R-:W-:Y:S05]  /*b480*/  @P0 BRA `(.L_x_278) ;  /* 0xffffff5800e80947 */ /* 0x000fea000383ffff */
[----:B------:R-:W-:Y:S05]  /*b490*/  EXIT ;  /* 0x000000000000794d */ /* 0x000fea0003800000 */
.L_x_4:
[----:B0-----:R-:W-:Y:S01]  /*b4a0*/  ULDC.64 UR4, c[0x0][0x750] ;  /* 0x0001d40000047ab9 */ /* 0x001fe20000000a00 */
        /* <DEDUP_REMOVED lines=25> */
.L_x_280:
        /* <DEDUP_REMOVED lines=17> */
[----:B------:R-:W-:-:S03]  /*b750*/  IMAD.MOV.U32 R11, RZ, RZ, 0x1 ;  /* 0x00000001ff0b7424 */ /* 0x000fc600078e00ff */
[-C--:B0-----:R-:W-:Y:S02]  /*b760*/  SHF.R.U64 R14, R10, R22.reuse, R5 ;  /* 0x000000160a0e7219 */ /* 0x081fe40000001205 */
[----:B------:R-:W-:Y:S02]  /*b770*/  I2FP.F32.U32 R10, R7 ;  /* 0x00000007000a7245 */ /* 0x000fe40000201000 */
[----:B------:R-:W0:Y:S01]  /*b780*/  LDC R12, c[0x0][0x758] ;  /* 0x0001d600ff0c7b82 */ /* 0x000e220000000800 */
[----:B-1----:R-:W-:Y:S01]  /*b790*/  ISETP.NE.U32.AND P0, PT, R26, RZ, PT ;  /* 0x000000ff1a00720c */ /* 0x002fe20003f05070 */
[----:B---3--:R-:W-:Y:S02]  /*b7a0*/  IMAD.MOV R9, RZ, RZ, -R13 ;  /* 0x000000ffff097224 */ /* 0x008fe400078e0a0d */
[----:B------:R-:W-:Y:S01]  /*b7b0*/  FMUL R10, R10, UR4 ;  /* 0x000000040a0a7c20 */ /* 0x000fe20008400000 */
[----:B------:R-:W-:Y:S02]  /*b7c0*/  SHF.R.U32.HI R5, RZ, R22, R5 ;  /* 0x00000016ff057219 */ /* 0x000fe40000011605 */
[----:B------:R-:W-:Y:S01]  /*b7d0*/  ISETP.NE.AND.EX P0, PT, R27, RZ, PT, P0 ;  /* 0x000000ff1b00720c */ /* 0x000fe20003f05300 */
[----:B------:R1:W3:Y:S01]  /*b7e0*/  F2I.U32.TRUNC.NTZ R17, R10 ;  /* 0x0000000a00117305 */ /* 0x0002e2000020f000 */
[----:B------:R-:W1:Y:S01]  /*b7f0*/  LDC R24, c[0x0][0x148] ;  /* 0x00005200ff187b82 */ /* 0x000e620000000800 */
[----:B--2---:R-:W-:-:S02]  /*b800*/  IMAD R22, R15, R9, R8 ;  /* 0x000000090f167224 */ /* 0x004fc400078e0208 */
[----:B------:R-:W-:-:S05]  /*b810*/  IMAD.MOV.U32 R9, RZ, RZ, -0x1 ;  /* 0xffffffffff097424 */ /* 0x000fca00078e00ff */
[----:B------:R-:W2:Y:S01]  /*b820*/  LDC R19, c[0x0][0x700] ;  /* 0x0001c000ff137b82 */ /* 0x000ea20000000800 */
[-CC-:B----4-:R-:W-:Y:S02]  /*b830*/  SHF.R.U64 R18, R14, R20.reuse, R5.reuse ;  /* 0x000000140e127219 */ /* 0x190fe40000001205 */
[----:B------:R-:W-:-:S05]  /*b840*/  SHF.R.U32.HI R5, RZ, R20, R5 ;  /* 0x00000014ff057219 */ /* 0x000fca0000011605 */
[----:B------:R-:W4:Y:S01]  /*b850*/  LDC R21, c[0x0][0x748] ;  /* 0x0001d200ff157b82 */ /* 0x000f220000000800 */
[-C--:B0-----:R-:W-:Y:S02]  /*b860*/  SHF.L.U32 R8, R9, R12.reuse, RZ ;  /* 0x0000000c09087219 */ /* 0x081fe400000006ff */
[--C-:B------:R-:W-:Y:S02]  /*b870*/  SHF.R.U64 R20, R18, R12, R5.reuse ;  /* 0x0000000c12147219 */ /* 0x100fe40000001205 */
[----:B------:R-:W-:Y:S02]  /*b880*/  LOP3.LUT R29, RZ, R8, RZ, 0x33, !PT ;  /* 0x00000008ff1d7212 */ /* 0x000fe400078e33ff */
[-C--:B------:R-:W-:Y:S01]  /*b890*/  SHF.R.U32.HI R9, RZ, R12.reuse, R5 ;  /* 0x0000000cff097219 */ /* 0x080fe20000011605 */
[----:B------:R-:W0:Y:S01]  /*b8a0*/  LDC R23, c[0x0][0x738] ;  /* 0x0001ce00ff177b82 */ /* 0x000e220000000800 */
[----:B------:R-:W-:Y:S01]  /*b8b0*/  SHF.L.U32 R25, R11, R12, RZ ;  /* 0x0000000c0b197219 */ /* 0x000fe200000006ff */
[----:B------:R-:W-:-:S06]  /*b8c0*/  IMAD.MOV.U32 R8, RZ, RZ, R20 ;  /* 0x000000ffff087224 */ /* 0x000fcc00078e0014 */
[----:B------:R-:W0:Y:S01]  /*b8d0*/  LDC R28, c[0x0][0x710] ;  /* 0x0001c400ff1c7b82 */ /* 0x000e220000000800 */
[----:B-1-3--:R-:W-:Y:S05]  /*b8e0*/  @!P0 BRA `(.L_x_281) ;  /* 0x0000000000288947 */ /* 0x00afea0003800000 */
[----:B------:R-:W1:Y:S02]  /*b8f0*/  LDC R5, c[0x0][0x74c] ;  /* 0x0001d300ff057b82 */ /* 0x000e640000000800 */
[----:B-1----:R-:W-:-:S05]  /*b900*/  IADD3 R5, P0, R20, R5, RZ ;  /* 0x0000000514057210 */ /* 0x002fca0007f1e0ff */
        /* <DEDUP_REMOVED lines=8> */
.L_x_281:
[----:B----4-:R-:W-:Y:S01]  /*b990*/  SHF.R.U64 R8, R8, R21, R9 ;  /* 0x0000001508087219 */ /* 0x010fe20000001209 */
[----:B--2---:R-:W-:Y:S01]  /*b9a0*/  VIADD R13, R19, 0xffffffff ;  /* 0xffffffff130d7836 */ /* 0x004fe20000000000 */
[----:B------:R-:W-:Y:S01]  /*b9b0*/  LOP3.LUT R5, R18, R29, RZ, 0xc0, !PT ;  /* 0x0000001d12057212 */ /* 0x000fe200078ec0ff */
[----:B------:R-:W-:Y:S02]  /*b9c0*/  IMAD.MOV R17, RZ, RZ, -R17 ;  /* 0x000000ffff117224 */ /* 0x000fe400078e0a11 */
[----:B------:R-:W-:Y:S02]  /*b9d0*/  IMAD.MOV R9, RZ, RZ, -R8 ;  /* 0x000000ffff097224 */ /* 0x000fe400078e0a08 */
[----:B------:R-:W-:Y:S01]  /*b9e0*/  IMAD R11, R25, R8, R5 ;  /* 0x00000008190b7224 */ /* 0x000fe200078e0205 */
[----:B------:R-:W-:Y:S01]  /*b9f0*/  LOP3.LUT R8, R14, R13, RZ, 0xc0, !PT ;  /* 0x0000000d0e087212 */ /* 0x000fe200078ec0ff */
[----:B------:R-:W-:Y:S02]  /*ba00*/  @P3 IMAD R22, R24, R17, R7 ;  /* 0x0000001118163224 */ /* 0x000fe400078e0207 */
[----:B0-----:R-:W-:-:S02]  /*ba10*/  IMAD R5, R9, R23, R20 ;  /* 0x0000001709057224 */ /* 0x001fc400078e0214 */
[----:B------:R-:W-:Y:S02]  /*ba20*/  IMAD R11, R11, R28, R22 ;  /* 0x0000001c0b0b7224 */ /* 0x000fe400078e0216 */
[----:B------:R-:W-:Y:S02]  /*ba30*/  IMAD R8, R5, R19, R8 ;  /* 0x0000001305087224 */ /* 0x000fe400078e0208 */
[----:B------:R-:W-:Y:S02]  /*ba40*/  IMAD.MOV.U32 R7, RZ, RZ, 0x1 ;  /* 0x00000001ff077424 */ /* 0x000fe400078e00ff */
[----:B------:R-:W-:Y:S01]  /*ba50*/  IMAD.MOV.U32 R10, RZ, RZ, R16 ;  /* 0x000000ffff0a7224 */ /* 0x000fe200078e0010 */
[----:B------:R-:W-:Y:S02]  /*ba60*/  SEL R14, R8, R11, !P3 ;  /* 0x0000000b080e7207 */ /* 0x000fe40005800000 */
[----:B------:R-:W-:Y:S02]  /*ba70*/  PRMT R5, R7, 0x7610, R5 ;  /* 0x0000761007057816 */ /* 0x000fe40000000005 */
[----:B------:R-:W-:-:S07]  /*ba80*/  SEL R11, R11, R8, !P3 ;  /* 0x000000080b0b7207 */ /* 0x000fce0005800000 */
.L_x_279:
[----:B------:R-:W-:-:S08]  /*ba90*/  NOP ;  /* 0x0000000000007918 */ /* 0x000fd00000000000 */
[----:B------:R-:W0:-:S00]  /*baa0*/  USETMAXREG.DEALLOC.CTAPOOL 0x28 ;  /* 0x00000028000079c8 */ /* 0x000e0000080e0500 */
[----:B0-----:R-:W-:-:S13]  /*bab0*/  ISETP.NE.AND P0, PT, R6, RZ, PT ;  /* 0x000000ff0600720c */ /* 0x001fda0003f05270 */
[----:B------:R-:W-:Y:S05]  /*bac0*/  @P0 EXIT ;  /* 0x000000000000094d */ /* 0x000fea0003800000 */
[----:B------:R-:W-:Y:S01]  /*bad0*/  LOP3.LUT P0, RZ, R5, 0xff, RZ, 0xc0, !PT ;  /* 0x000000ff05ff7812 */ /* 0x000fe2000780c0ff */
[----:B------:R-:W-:Y:S02]  /*bae0*/  IMAD.MOV.U32 R5, RZ, RZ, 0x1 ;  /* 0x00000001ff057424 */ /* 0x000fe400078e00ff */
[----:B------:R-:W-:-:S10]  /*baf0*/  IMAD.MOV.U32 R13, RZ, RZ, RZ ;  /* 0x000000ffff0d7224 */ /* 0x000fd400078e00ff */
[----:B------:R-:W-:Y:S05]  /*bb00*/  @!P0 BRA `(.L_x_282) ;  /* 0x0000000c00608947 */ /* 0x000fea0003800000 */
[----:B------:R-:W0:Y:S01]  /*bb10*/  LDC R5, c[0x0][0x28c] ;  /* 0x0000a300ff057b82 */ /* 0x000e220000000800 */
[----:B------:R-:W-:Y:S01]  /*bb20*/  ULDC UR5, c[0x0][0x758] ;  /* 0x0001d60000057ab9 */ /* 0x000fe20000000800 */
[----:B------:R-:W-:Y:S01]  /*bb30*/  UMOV UR7, 0xffffffff ;  /* 0xffffffff00077882 */ /* 0x000fe20000000000 */
[----:B------:R-:W-:Y:S01]  /*bb40*/  ULDC UR6, c[0x0][0xc] ;  /* 0x0000030000067ab9 */ /* 0x000fe20000000800 */
[----:B------:R-:W-:Y:S01]  /*bb50*/  USHF.L.U32 UR9, UR7, UR5, URZ ;  /* 0x0000000507097299 */ /* 0x000fe2000800063f */
[C---:B------:R-:W-:Y:S01]  /*bb60*/  LOP3.LUT P2, RZ, R0.reuse, 0x7f, RZ, 0xc0, !PT ;  /* 0x0000007f00ff7812 */ /* 0x040fe2000784c0ff */
[----:B------:R-:W-:Y:S01]  /*bb70*/  UMOV UR8, 0x1 ;  /* 0x0000000100087882 */ /* 0x000fe20000000000 */
[----:B------:R-:W-:Y:S01]  /*bb80*/  ULDC UR7, c[0x0][0x10] ;  /* 0x0000040000077ab9 */ /* 0x000fe20000000800 */
[----:B------:R-:W-:Y:S01]  /*bb90*/  LOP3.LUT P0, RZ, R0, 0x1f, RZ, 0xc0, !PT ;  /* 0x0000001f00ff7812 */ /* 0x000fe2000780c0ff */
[----:B------:R-:W-:Y:S01]  /*bba0*/  UIMAD.WIDE.U32 UR6, UR6, UR7, URZ ;  /* 0x00000007060672a5 */ /* 0x000fe2000f8e003f */
[----:B------:R-:W-:Y:S01]  /*bbb0*/  BSSY B0, `(.L_x_282) ;  /* 0x00000cd000007945 */ /* 0x000fe20003800000 */
[----:B------:R-:W-:Y:S01]  /*bbc0*/  USHF.L.U32 UR5, UR8, UR5, URZ ;  /* 0x0000000508057299 */ /* 0x000fe2000800063f */
[----:B------:R-:W-:Y:S01]  /*bbd0*/  IMAD.MOV.U32 R15, RZ, RZ, 0x1 ;  /* 0x00000001ff0f7424 */ /* 0x000fe200078e00ff */
[----:B------:R-:W-:Y:S01]  /*bbe0*/  LOP3.LUT R16, R4, 0x2, RZ, 0xfc, !PT ;  /* 0x0000000204107812 */ /* 0x000fe200078efcff */
[----:B------:R-:W-:Y:S01]  /*bbf0*/  ULDC UR8, c[0x0][0x14] ;  /* 0x0000050000087ab9 */ /* 0x000fe20000000800 */
[----:B------:R-:W-:Y:S01]  /*bc00*/  PLOP3.LUT P0, PT, P0, P2, PT, 0x8a, 0x0 ;  /* 0x000000000000781c */ /* 0x000fe20000705172 */
[----:B------:R-:W-:Y:S01]  /*bc10*/  UIMAD.WIDE.U32 UR30, UR6, UR8, URZ ;  /* 0x00000008061e72a5 */ /* 0x000fe2000f8e003f */
[----:B------:R-:W-:Y:S01]  /*bc20*/  IMAD.MOV.U32 R13, RZ, RZ, RZ ;  /* 0x000000ffff0d7224 */ /* 0x000fe200078e00ff */
[----:B------:R-:W-:Y:S01]  /*bc30*/  UIMAD UR13, UR7, UR8, URZ ;  /* 0x00000008070d72a4 */ /* 0x000fe2000f8e023f */
[----:B------:R-:W-:Y:S01]  /*bc40*/  ULDC UR4, c[0x0][0x700] ;  /* 0x0001c00000047ab9 */ /* 0x000fe20000000800 */
[----:B------:R-:W-:-:S02]  /*bc50*/  ULOP3.LUT UR21, URZ, UR9, URZ, 0x33, !UPT ;  /* 0x000000093f157292 */ /* 0x000fc4000f8e333f */
[----:B------:R-:W-:Y:S01]  /*bc60*/  UIADD3 UR4, UR4, -0x1, URZ ;  /* 0xffffffff04047890 */ /* 0x000fe2000fffe03f */
[----:B0-----:R-:W-:Y:S01]  /*bc70*/  VIADD R5, R5, 0x3f ;  /* 0x0000003f05057836 */ /* 0x001fe20000000000 */
[----:B------:R-:W-:Y:S01]  /*bc80*/  UIADD3 UR13, UR31, UR13, URZ ;  /* 0x0000000d1f0d7290 */ /* 0x000fe2000fffe03f */
[----:B------:R-:W-:-:S03]  /*bc90*/  ULDC.64 UR32, c[0x0][0x198] ;  /* 0x0000660000207ab9 */ /* 0x000fc60000000a00 */
[----:B------:R-:W-:-:S04]  /*bca0*/  SHF.R.S32.HI R6, RZ, 0x1f, R5 ;  /* 0x0000001fff067819 */ /* 0x000fc80000011405 */
[----:B------:R-:W-:Y:S01]  /*bcb0*/  LEA.HI R6, R6, R5, RZ, 0x6 ;  /* 0x0000000506067211 */ /* 0x000fe200078f30ff */
[----:B------:R-:W-:-:S03]  /*bcc0*/  IMAD.MOV.U32 R5, RZ, RZ, 0x1 ;  /* 0x00000001ff057424 */ /* 0x000fc600078e00ff */
[----:B------:R-:W-:-:S05]  /*bcd0*/  SHF.R.S32.HI R12, RZ, 0x6, R6 ;  /* 0x00000006ff0c7819 */ /* 0x000fca0000011406 */
[----:B------:R-:W-:-:S07]  /*bce0*/  VIADD R0, R12, 0x1 ;  /* 0x000000010c007836 */ /* 0x000fce0000000000 */
.L_x_294:
[----:B------:R-:W-:-:S03]  /*bcf0*/  UMOV UR6, 0xffffffff ;  /* 0xffffffff00067882 */ /* 0x000fc60000000000 */
[----:B------:R-:W-:Y:S05]  /*bd00*/  BRA.DIV UR6, `(.L_x_283) ;  /* 0x0000001206907947 */ /* 0x000fea000b800000 */
[----:B------:R-:W-:-:S13]  /*bd10*/  ELECT P1, URZ, PT ;  /* 0x00000000003f782f */ /* 0x000fda0003820000 */
.L_x_311:
[----:B------:R-:W0:Y:S01]  /*bd20*/  LDC R6, c[0x0][0x28c] ;  /* 0x0000a300ff067b82 */ /* 0x000e220000000800 */
[----:B------:R-:W-:Y:S01]  /*bd30*/  BSSY B1, `(.L_x_284) ;  /* 0x0000044000017945 */ /* 0x000fe20003800000 */
[----:B0-----:R-:W-:-:S13]  /*bd40*/  ISETP.LT.OR P1, PT, R6, 0x1, !P1 ;  /* 0x000000010600780c */ /* 0x001fda0004f21670 */
[----:B------:R-:W-:Y:S05]  /*bd50*/  @P1 BRA `(.L_x_285) ;  /* 0x0000000400041947 */ /* 0x000fea0003800000 */
[----:B------:R-:W-:Y:S01]  /*bd60*/  IMAD.SHL.U32 R17, R11, 0x80, RZ ;  /* 0x000000800b117824 */ /* 0x000fe200078e00ff */
[----:B------:R-:W-:Y:S01]  /*bd70*/  CS2R R20, SRZ ;  /* 0x0000000000147805 */ /* 0x000fe2000001ff00 */
[----:B------:R-:W-:Y:S02]  /*bd80*/  IMAD.SHL.U32 R18, R14, 0x100, RZ ;  /* 0x000001000e127824 */ /* 0x000fe400078e00ff */
[----:B------:R-:W-:Y:S02]  /*bd90*/  IMAD.MOV.U32 R6, RZ, RZ, R0 ;  /* 0x000000ffff067224 */ /* 0x000fe400078e0000 */
[----:B------:R-:W-:Y:S02]  /*bda0*/  IMAD.MOV.U32 R7, RZ, RZ, R5 ;  /* 0x000000ffff077224 */ /* 0x000fe400078e0005 */
[----:B------:R-:W-:Y:S02]  /*bdb0*/  IMAD.MOV.U32 R8, RZ, RZ, R13 ;  /* 0x000000ffff087224 */ /* 0x000fe400078e000d */
[----:B------:R-:W-:-:S07]  /*bdc0*/  IMAD.MOV.U32 R22, RZ, RZ, RZ ;  /* 0x000000ffff167224 */ /* 0x000fce00078e00ff */
.L_x_289:
[----:B------:R-:W0:Y:S01]  /*bdd0*/  S2R R14, SR_CgaCtaId ;  /* 0x00000000000e7919 */ /* 0x000e220000008800 */
[----:B------:R-:W-:Y:S01]  /*bde0*/  MOV R9, 0x400 ;  /* 0x0000040000097802 */ /* 0x000fe20000000f00 */
[----:B------:R-:W1:Y:S03]  /*bdf0*/  @!P2 LDC R11, c[0x0][0x640] ;  /* 0x00019000ff0bab82 */ /* 0x000e660000000800 */
[----:B0-----:R-:W-:Y:S02]  /*be00*/  LEA R19, R14, R9, 0x18 ;  /* 0x000000090e137211 */ /* 0x001fe400078ec0ff */
[----:B------:R-:W-:-:S03]  /*be10*/  SHF.L.U32 R9, R7, 0x1f, RZ ;  /* 0x0000001f07097819 */ /* 0x000fc600000006ff */
[----:B------:R-:W-:-:S04]  /*be20*/  IMAD R14, R8, 0x8, R19 ;  /* 0x00000008080e7824 */ /* 0x000fc800078e0213 */
[----:B------:R-:W0:Y:S02]  /*be30*/  SYNCS.PHASECHK.TRANS64.TRYWAIT P1, [R14+URZ+0x50], R9 ;  /* 0x000050090e0075a7 */ /* 0x000e24000802017f */
[----:B01----:R-:W-:Y:S05]  /*be40*/  @!P1 BRA `(.L_x_286) ;  /* 0x0000001000609947 */ /* 0x003fea0003800000 */
.L_x_312:
[----:B0-----:R-:W-:Y:S01]  /*be50*/  PRMT R9, R16, 0x9910, RZ ;  /* 0x0000991010097816 */ /* 0x001fe200000000ff */
[----:B------:R0:W-:Y:S03]  /*be60*/  @!P2 SYNCS.ARRIVE.TRANS64 RZ, [R14+URZ], R11 ;  /* 0x0000000b0effa9a7 */ /* 0x0001e6000800003f */
[----:B------:R-:W-:-:S13]  /*be70*/  ISETP.NE.AND P1, PT, R9, 0x2, PT ;  /* 0x000000020900780c */ /* 0x000fda0003f25270 */
[----:B0-----:R-:W-:Y:S05]  /*be80*/  @P1 BRA `(.L_x_287) ;  /* 0x0000000000041947 */ /* 0x001fea0003800000 */
[----:B------:R-:W-:Y:S01]  /*be90*/  BPT.TRAP 0x1 ;  /* 0x000000040000795c */ /* 0x000fe20000300000 */
.L_x_287:
[----:B------:R-:W-:Y:S05]  /*bea0*/  @P0 BRA `(.L_x_288) ;  /* 0x0000000000040947 */ /* 0x000fea0003800000 */
[----:B------:R-:W-:Y:S01]  /*beb0*/  BPT.TRAP 0x1 ;  /* 0x000000040000795c */ /* 0x000fe20000300000 */
.L_x_288:
[--C-:B------:R-:W-:Y:S01]  /*bec0*/  IMAD R9, R8, 0x1000, R19.reuse ;  /* 0x0000100008097824 */ /* 0x100fe200078e0213 */
[----:B------:R-:W-:Y:S01]  /*bed0*/  R2UR UR25, R14 ;  /* 0x000000000e1972ca */ /* 0x000fe200000e0000 */
[----:B------:R-:W-:Y:S01]  /*bee0*/  VIADD R6, R6, 0xffffffff ;  /* 0xffffffff06067836 */ /* 0x000fe20000000000 */
[----:B------:R-:W-:Y:S01]  /*bef0*/  R2UR UR28, R10 ;  /* 0x000000000a1c72ca */ /* 0x000fe200000e0000 */
[----:B------:R-:W-:Y:S01]  /*bf00*/  UIADD3 UR6, UP0, UR32, 0xf0, URZ ;  /* 0x000000f020067890 */ /* 0x000fe2000ff1e03f */
[----:B------:R-:W-:Y:S01]  /*bf10*/  R2UR UR24, R9 ;  /* 0x00000000091872ca */ /* 0x000fe200000e0000 */
[C-C-:B------:R-:W-:Y:S01]  /*bf20*/  IMAD R9, R8.reuse, 0x400, R19.reuse ;  /* 0x0000040008097824 */ /* 0x140fe200078e0213 */
[----:B------:R-:W-:Y:S01]  /*bf30*/  R2UR UR27, R17 ;  /* 0x00000000111b72ca */ /* 0x000fe200000e0000 */
[----:B------:R-:W-:Y:S01]  /*bf40*/  IMAD R19, R8, 0x4000, R19 ;  /* 0x0000400008137824 */ /* 0x000fe200078e0213 */
[----:B------:R-:W-:Y:S01]  /*bf50*/  R2UR UR26, R21 ;  /* 0x00000000151a72ca */ /* 0x000fe200000e0000 */
[----:B------:R-:W-:Y:S01]  /*bf60*/  UIADD3 UR14, UP1, UR32, 0x1f0, URZ ;  /* 0x000001f0200e7890 */ /* 0x000fe2000ff3e03f */
[----:B------:R-:W-:Y:S01]  /*bf70*/  R2UR UR16, R9 ;  /* 0x00000000091072ca */ /* 0x000fe200000e0000 */
[----:B------:R-:W-:Y:S01]  /*bf80*/  UIADD3 UR34, UP2, UR32, 0x2f0, URZ ;  /* 0x000002f020227890 */ /* 0x000fe2000ff5e03f */
[----:B------:R-:W-:Y:S01]  /*bf90*/  R2UR UR8, R19 ;  /* 0x00000000130872ca */ /* 0x000fe200000e0000 */
[----:B------:R-:W-:Y:S01]  /*bfa0*/  UIADD3.X UR7, URZ, UR33, URZ, UP0, !UPT ;  /* 0x000000213f077290 */ /* 0x000fe200087fe43f */
[----:B------:R-:W-:Y:S01]  /*bfb0*/  R2UR UR19, R22 ;  /* 0x00000000161372ca */ /* 0x000fe200000e0000 */
[----:B------:R-:W-:Y:S01]  /*bfc0*/  UIADD3.X UR15, URZ, UR33, URZ, UP1, !UPT ;  /* 0x000000213f0f7290 */ /* 0x000fe20008ffe43f */
[----:B------:R-:W-:Y:S01]  /*bfd0*/  R2UR UR10, R20 ;  /* 0x00000000140a72ca */ /* 0x000fe200000e0000 */
[----:B------:R-:W-:Y:S01]  /*bfe0*/  UIADD3 UR24, UR24, 0x180, URZ ;  /* 0x0000018018187890 */ /* 0x000fe2000fffe03f */
[----:B------:R-:W-:Y:S01]  /*bff0*/  R2UR UR11, R18 ;  /* 0x00000000120b72ca */ /* 0x000fe200000e0000 */
[----:B------:R-:W-:Y:S01]  /*c000*/  VIADD R8, R8, 0x1 ;  /* 0x0000000108087836 */ /* 0x000fe20000000000 */
[----:B------:R-:W-:Y:S01]  /*c010*/  ISETP.GT.AND P4, PT, R6, 0x1, PT ;  /* 0x000000010600780c */ /* 0x000fe20003f84270 */
[----:B------:R-:W-:Y:S01]  /*c020*/  UIADD3.X UR35, URZ, UR33, URZ, UP2, !UPT ;  /* 0x000000213f237290 */ /* 0x000fe200097fe43f */
[----:B------:R-:W-:Y:S01]  /*c030*/  VIADD R22, R22, 0x1 ;  /* 0x0000000116167836 */ /* 0x000fe20000000000 */
[----:B------:R-:W-:Y:S01]  /*c040*/  UIADD3 UR16, UR16, 0x32180, URZ ;  /* 0x0003218010107890 */ /* 0x000fe2000fffe03f */
[----:B------:R-:W-:Y:S01]  /*c050*/  ISETP.NE.AND P1, PT, R8, 0xa, PT ;  /* 0x0000000a0800780c */ /* 0x000fe20003f25270 */
[----:B------:R-:W-:Y:S01]  /*c060*/  UIADD3 UR8, UR8, 0xa180, URZ ;  /* 0x0000a18008087890 */ /* 0x000fe2000fffe03f */
[----:B------:R-:W-:Y:S01]  /*c070*/  VIADD R21, R21, 0x20 ;  /* 0x0000002015157836 */ /* 0x000fe20000000000 */
[----:B------:R-:W-:Y:S01]  /*c080*/  UMOV UR22, 0x0 ;  /* 0x0000000000167882 */ /* 0x000fe20000000000 */
[----:B------:R-:W-:Y:S01]  /*c090*/  UMOV UR23, 0x10000000 ;  /* 0x1000000000177882 */ /* 0x000fe20000000000 */
[----:B------:R-:W-:Y:S01]  /*c0a0*/  UMOV UR17, UR25 ;  /* 0x0000001900117c82 */ /* 0x000fe20008000000 */
[----:B------:R-:W-:Y:S01]  /*c0b0*/  UMOV UR20, UR28 ;  /* 0x0000001c00147c82 */ /* 0x000fe20008000000 */
[----:B------:R-:W-:Y:S01]  /*c0c0*/  UMOV UR18, UR27 ;  /* 0x0000001b00127c82 */ /* 0x000fe20008000000 */
[----:B------:R0:W-:Y:S01]  /*c0d0*/  UTMALDG.3D [UR24], [UR6], desc[UR22] ;  /* 0x00001618060075b4 */ /* 0x0001e20008011000 */
[----:B------:R-:W-:Y:S01]  /*c0e0*/  UMOV UR9, UR25 ;  /* 0x0000001900097c82 */ /* 0x000fe20008000000 */
[----:B------:R-:W-:Y:S01]  /*c0f0*/  UMOV UR12, UR28 ;  /* 0x0000001c000c7c82 */ /* 0x000fe20008000000 */
[----:B------:R-:W-:Y:S01]  /*c100*/  SEL R14, RZ, 0x1, P1 ;  /* 0x00000001ff0e7807 */ /* 0x000fe20000800000 */
[----:B------:R-:W-:Y:S01]  /*c110*/  VIADD R20, R20, 0x40 ;  /* 0x0000004014147836 */ /* 0x000fe20000000000 */
[----:B------:R-:W-:-:S02]  /*c120*/  SEL R8, R8, RZ, P1 ;  /* 0x000000ff08087207 */ /* 0x000fc40000800000 */
[----:B------:R-:W-:Y:S01]  /*c130*/  LOP3.LUT R7, R7, R14, RZ, 0x3c, !PT ;  /* 0x0000000e07077212 */ /* 0x000fe200078e3cff */
[----:B------:R0:W-:Y:S01]  /*c140*/  UTMALDG.3D [UR16], [UR14], desc[UR22] ;  /* 0x000016100e0075b4 */ /* 0x0001e20008011000 */
[----:B------:R0:W-:Y:S02]  /*c150*/  UTMALDG.3D [UR8], [UR34], desc[UR22] ;  /* 0x00001608220075b4 */ /* 0x0001e40008011000 */
[----:B0-----:R-:W-:Y:S05]  /*c160*/  @P4 BRA `(.L_x_289) ;  /* 0xfffffffc00184947 */ /* 0x001fea000383ffff */
.L_x_285:
[----:B------:R-:W-:Y:S05]  /*c170*/  BSYNC B1 ;  /* 0x0000000000017941 */ /* 0x000fea0003800000 */
.L_x_284:
[----:B------:R-:W-:Y:S01]  /*c180*/  LOP3.LUT P4, RZ, R15, 0xff, RZ, 0xc0, !PT ;  /* 0x000000ff0fff7812 */ /* 0x000fe2000788c0ff */
[----:B------:R-:W-:Y:S01]  /*c190*/  IMAD.IADD R13, R12, 0x1, R13 ;  /* 0x000000010c0d7824 */ /* 0x000fe200078e020d */
[----:B------:R-:W-:Y:S01]  /*c1a0*/  IADD3 R2, P5, R2, UR30, RZ ;  /* 0x0000001e02027c10 */ /* 0x000fe2000ffbe0ff */
[----:B------:R-:W-:Y:S01]  /*c1b0*/  ULDC.64 UR6, c[0x0][0x750] ;  /* 0x0001d40000067ab9 */ /* 0x000fe20000000a00 */
[----:B------:R-:W-:Y:S01]  /*c1c0*/  BSSY B1, `(.L_x_290) ;  /* 0x0000069000017945 */ /* 0x000fe20003800000 */
[----:B------:R-:W-:Y:S01]  /*c1d0*/  IMAD.MOV.U32 R11, RZ, RZ, -0x1 ;  /* 0xffffffffff0b7424 */ /* 0x000fe200078e00ff */
[----:B------:R-:W-:Y:S01]  /*c1e0*/  ISETP.GT.U32.AND P1, PT, R13, 0x9, PT ;  /* 0x000000090d00780c */ /* 0x000fe20003f24070 */
[----:B------:R-:W-:Y:S01]  /*c1f0*/  IMAD.MOV.U32 R14, RZ, RZ, -0x1 ;  /* 0xffffffffff0e7424 */ /* 0x000fe200078e00ff */
[----:B------:R-:W-:Y:S01]  /*c200*/  IADD3.X R3, R3, UR13, RZ, P5, !PT ;  /* 0x0000000d03037c10 */ /* 0x000fe2000affe4ff */
[----:B------:R-:W-:Y:S01]  /*c210*/  IMAD.MOV.U32 R10, RZ, RZ, -0x1 ;  /* 0xffffffffff0a7424 */ /* 0x000fe200078e00ff */
[----:B------:R-:W-:-:S02]  /*c220*/  ISETP.LT.U32.AND P1, PT, R12, 0xa, P1 ;  /* 0x0000000a0c00780c */ /* 0x000fc40000f21070 */
[----:B------:R-:W-:Y:S01]  /*c230*/  PRMT R15, RZ, 0x7610, R15 ;  /* 0x00007610ff0f7816 */ /* 0x000fe2000000000f */
[----:B------:R-:W0:Y:S01]  /*c240*/  @P4 S2R R7, SR_CgaCtaId ;  /* 0x0000000000074919 */ /* 0x000e220000008800 */
[----:B------:R-:W-:-:S04]  /*c250*/  @P4 MOV R6, 0x400 ;  /* 0x0000040000064802 */ /* 0x000fc80000000f00 */
[----:B0-----:R-:W-:Y:S01]  /*c260*/  @P4 LEA R8, R7, R6, 0x18 ;  /* 0x0000000607084211 */ /* 0x001fe200078ec0ff */
[----:B------:R-:W-:Y:S01]  /*c270*/  IMAD.WIDE.U32 R6, R13, -0x33333333, RZ ;  /* 0xcccccccd0d067825 */ /* 0x000fe200078e00ff */
[----:B------:R-:W-:Y:S02]  /*c280*/  SEL R6, RZ, 0x1, !P1 ;  /* 0x00000001ff067807 */ /* 0x000fe40004800000 */
[----:B------:R-:W-:Y:S01]  /*c290*/  ISETP.GE.U32.AND P1, PT, R2, UR6, PT ;  /* 0x0000000602007c0c */ /* 0x000fe2000bf26070 */
[----:B------:R0:W-:Y:S01]  /*c2a0*/  @P4 SYNCS.ARRIVE.TRANS64.A1T0 RZ, [R8+URZ+0xb8], RZ ;  /* 0x0000b8ff08ff49a7 */ /* 0x0001e2000810003f */
[----:B------:R-:W-:Y:S02]  /*c2b0*/  ISETP.GE.U32.AND P4, PT, R12, 0xa, PT ;  /* 0x0000000a0c00780c */ /* 0x000fe40003f86070 */
[----:B------:R-:W-:Y:S02]  /*c2c0*/  ISETP.GE.U32.AND.EX P1, PT, R3, UR7, PT, P1 ;  /* 0x0000000703007c0c */ /* 0x000fe4000bf26110 */
[----:B------:R-:W-:-:S02]  /*c2d0*/  LOP3.LUT R5, R5, R6, RZ, 0x3c, !PT ;  /* 0x0000000605057212 */ /* 0x000fc400078e3cff */
[----:B------:R-:W-:Y:S02]  /*c2e0*/  PRMT R6, RZ, 0x7610, R6 ;  /* 0x00007610ff067816 */ /* 0x000fe40000000006 */
[----:B0-----:R-:W-:-:S05]  /*c2f0*/  SHF.R.U32.HI R8, RZ, 0x3, R7 ;  /* 0x00000003ff087819 */ /* 0x001fca0000011607 */
[----:B------:R-:W-:Y:S01]  /*c300*/  IMAD R13, R8, -0xa, R13 ;  /* 0xfffffff6080d7824 */ /* 0x000fe200078e020d */
[----:B------:R-:W-:Y:S01]  /*c310*/  @P4 LOP3.LUT R5, R5, 0x1, R8, 0x78, !PT ;  /* 0x0000000105054812 */ /* 0x000fe200078e7808 */
[----:B------:R-:W-:Y:S06]  /*c320*/  @P1 BRA `(.L_x_291) ;  /* 0x0000000400481947 */ /* 0x000fec0003800000 */
[----:B------:R-:W-:Y:S01]  /*c330*/  ULDC.64 UR6, c[0x0][0x728] ;  /* 0x0001ca0000067ab9 */ /* 0x000fe20000000a00 */
[----:B------:R-:W0:Y:S01]  /*c340*/  S2R R17, SR_CTAID.X ;  /* 0x0000000000117919 */ /* 0x000e220000002500 */
[----:B------:R-:W-:Y:S01]  /*c350*/  ISETP.NE.U32.AND P1, PT, RZ, UR6, PT ;  /* 0x00000006ff007c0c */ /* 0x000fe2000bf25070 */
[----:B------:R-:W-:Y:S01]  /*c360*/  ULDC UR9, c[0x0][0x730] ;  /* 0x0001cc0000097ab9 */ /* 0x000fe20000000800 */
[----:B------:R-:W-:Y:S01]  /*c370*/  IMAD.MOV.U32 R6, RZ, RZ, R2 ;  /* 0x000000ffff067224 */ /* 0x000fe200078e0002 */
[----:B------:R-:W1:Y:S01]  /*c380*/  S2R R14, SR_CTAID.Y ;  /* 0x00000000000e7919 */ /* 0x000e620000002600 */
[----:B------:R-:W-:Y:S01]  /*c390*/  ISETP.NE.AND.EX P1, PT, RZ, UR7, PT, P1 ;  /* 0x00000007ff007c0c */ /* 0x000fe2000bf25310 */
[----:B------:R-:W-:-:S12]  /*c3a0*/  IMAD.MOV.U32 R7, RZ, RZ, R3 ;  /* 0x000000ffff077224 */ /* 0x000fd800078e0003 */
[----:B------:R-:W-:Y:S05]  /*c3b0*/  @!P1 BRA `(.L_x_292) ;  /* 0x0000000000289947 */ /* 0x000fea0003800000 */
[----:B------:R-:W-:Y:S02]  /*c3c0*/  ULDC UR8, c[0x0][0x734] ;  /* 0x0001cd0000087ab9 */ /* 0x000fe40000000800 */
[----:B------:R-:W-:-:S05]  /*c3d0*/  IADD3 R11, P1, R2, UR8, RZ ;  /* 0x00000008020b7c10 */ /* 0x000fca000ff3e0ff */
[----:B------:R-:W-:-:S04]  /*c3e0*/  IMAD.X R19, RZ, RZ, R3, P1 ;  /* 0x000000ffff137224 */ /* 0x000fc800008e0603 */
[----:B------:R-:W-:-:S04]  /*c3f0*/  IMAD.WIDE.U32 R8, R19, UR6, RZ ;  /* 0x0000000613087c25 */ /* 0x000fc8000f8e00ff */
[----:B------:R-:W-:-:S04]  /*c400*/  IMAD.WIDE.U32 R8, P1, R11, UR7, R8 ;  /* 0x000000070b087c25 */ /* 0x000fc8000f820008 */
[----:B------:R-:W-:-:S04]  /*c410*/  IMAD.WIDE.U32 R10, R11, UR6, RZ ;  /* 0x000000060b0a7c25 */ /* 0x000fc8000f8e00ff */
[----:B------:R-:W-:Y:S01]  /*c420*/  IMAD.X R7, RZ, RZ, RZ, P1 ;  /* 0x000000ffff077224 */ /* 0x000fe200008e06ff */
[----:B------:R-:W-:Y:S01]  /*c430*/  IADD3 RZ, P1, R11, R8, RZ ;  /* 0x000000080bff7210 */ /* 0x000fe20007f3e0ff */
[----:B------:R-:W-:-:S04]  /*c440*/  IMAD.MOV.U32 R6, RZ, RZ, R9 ;  /* 0x000000ffff067224 */ /* 0x000fc800078e0009 */
[----:B------:R-:W-:-:S08]  /*c450*/  IMAD.WIDE.U32.X R6, R19, UR7, R6, P1 ;  /* 0x0000000713067c25 */ /* 0x000fd000088e0406 */
.L_x_292:
[--C-:B------:R-:W-:Y:S01]  /*c460*/  SHF.R.U64 R10, R6, UR9, R7.reuse ;  /* 0x00000009060a7c19 */ /* 0x100fe20008001207 */
[----:B------:R-:W-:Y:S01]  /*c470*/  ULDC.64 UR6, c[0x0][0x720] ;  /* 0x0001c80000067ab9 */ /* 0x000fe20000000a00 */
[----:B------:R-:W-:Y:S01]  /*c480*/  SHF.R.U32.HI R6, RZ, UR9, R7 ;  /* 0x00000009ff067c19 */ /* 0x000fe20008011607 */
[----:B------:R-:W2:Y:S01]  /*c490*/  LDC R22, c[0x0][0x144] ;  /* 0x00005100ff167b82 */ /* 0x000ea20000000800 */
[----:B------:R-:W-:Y:S01]  /*c4a0*/  IADD3 R9, P1, RZ, -R10, RZ ;  /* 0x8000000aff097210 */ /* 0x000fe20007f3e0ff */
[----:B------:R-:W-:Y:S01]  /*c4b0*/  ULDC.64 UR10, c[0x0][0x740] ;  /* 0x0001d000000a7ab9 */ /* 0x000fe20000000a00 */
[----:B0-----:R-:W-:Y:S01]  /*c4c0*/  I2FP.F32.U32 R11, R17 ;  /* 0x00000011000b7245 */ /* 0x001fe20000201000 */
[----:B------:R-:W-:Y:S02]  /*c4d0*/  ULDC UR8, c[0x0][0x708] ;  /* 0x0001c20000087ab9 */ /* 0x000fe40000000800 */
[----:B------:R-:W-:Y:S01]  /*c4e0*/  IMAD.X R6, RZ, RZ, ~R6, P1 ;  /* 0x000000ffff067224 */ /* 0x000fe200008e0e06 */
[----:B------:R-:W-:Y:S01]  /*c4f0*/  ISETP.NE.U32.AND P1, PT, RZ, UR10, PT ;  /* 0x0000000aff007c0c */ /* 0x000fe2000bf25070 */
[----:B------:R-:W0:Y:S02]  /*c500*/  LDC R19, c[0x0][0x148] ;  /* 0x00005200ff137b82 */ /* 0x000e240000000800 */
[----:B------:R-:W-:Y:S01]  /*c510*/  IMAD R8, R6, UR6, RZ ;  /* 0x0000000606087c24 */ /* 0x000fe2000f8e02ff */
[----:B------:R-:W-:Y:S01]  /*c520*/  ISETP.NE.AND.EX P1, PT, RZ, UR11, PT, P1 ;  /* 0x0000000bff007c0c */ /* 0x000fe2000bf25310 */
[----:B------:R-:W-:Y:S01]  /*c530*/  IMAD.WIDE.U32 R6, R9, UR6, R2 ;  /* 0x0000000609067c25 */ /* 0x000fe2000f8e0002 */
[----:B------:R-:W-:-:S03]  /*c540*/  ULDC UR6, c[0x0][0x150] ;  /* 0x0000540000067ab9 */ /* 0x000fc60000000800 */
[----:B------:R-:W-:Y:S02]  /*c550*/  IMAD R9, R9, UR7, R8 ;  /* 0x0000000709097c24 */ /* 0x000fe4000f8e0208 */
[----:B------:R-:W-:Y:S01]  /*c560*/  FMUL R8, R11, UR6 ;  /* 0x000000060b087c20 */ /* 0x000fe20008400000 */
[----:B------:R-:W-:Y:S01]  /*c570*/  ULDC UR6, c[0x0][0x718] ;  /* 0x0001c60000067ab9 */ /* 0x000fe20000000800 */
[----:B------:R-:W-:Y:S01]  /*c580*/  ULDC UR7, c[0x0][0x154] ;  /* 0x0000550000077ab9 */ /* 0x000fe20000000800 */
[----:B------:R-:W-:-:S03]  /*c590*/  IMAD.IADD R7, R7, 0x1, R9 ;  /* 0x0000000107077824 */ /* 0x000fc600078e0209 */
[----:B------:R-:W3:Y:S02]  /*c5a0*/  F2I.U32.TRUNC.NTZ R8, R8 ;  /* 0x0000000800087305 */ /* 0x000ee4000020f000 */
[----:B------:R-:W-:Y:S02]  /*c5b0*/  SHF.R.U64 R11, R6, UR6, R7 ;  /* 0x00000006060b7c19 */ /* 0x000fe40008001207 */
[----:B-1----:R-:W-:-:S05]  /*c5c0*/  I2FP.F32.U32 R6, R14 ;  /* 0x0000000e00067245 */ /* 0x002fca0000201000 */
[----:B------:R-:W-:Y:S01]  /*c5d0*/  FMUL R21, R6, UR7 ;  /* 0x0000000706157c20 */ /* 0x000fe20008400000 */
[----:B------:R-:W-:Y:S01]  /*c5e0*/  SHF.R.U32.HI R6, RZ, UR6, R7 ;  /* 0x00000006ff067c19 */ /* 0x000fe20008011607 */
[----:B------:R-:W-:-:S03]  /*c5f0*/  ULDC UR6, c[0x0][0x758] ;  /* 0x0001d60000067ab9 */ /* 0x000fc60000000800 */
[--C-:B------:R-:W-:Y:S01]  /*c600*/  SHF.R.U64 R20, R11, UR8, R6.reuse ;  /* 0x000000080b147c19 */ /* 0x100fe20008001206 */
[----:B------:R-:W1:Y:S01]  /*c610*/  F2I.U32.TRUNC.NTZ R21, R21 ;  /* 0x0000001500157305 */ /* 0x000e62000020f000 */
[----:B------:R-:W-:Y:S01]  /*c620*/  SHF.R.U32.HI R7, RZ, UR8, R6 ;  /* 0x00000008ff077c19 */ /* 0x000fe20008011606 */
[----:B---3--:R-:W-:-:S03]  /*c630*/  IMAD.MOV R8, RZ, RZ, -R8 ;  /* 0x000000ffff087224 */ /* 0x008fc600078e0a08 */
[----:B------:R-:W-:Y:S01]  /*c640*/  SHF.R.U64 R18, R20, UR6, R7 ;  /* 0x0000000614127c19 */ /* 0x000fe20008001207 */
[----:B--2---:R-:W-:Y:S01]  /*c650*/  IMAD R17, R22, R8, R17 ;  /* 0x0000000816117224 */ /* 0x004fe200078e0211 */
[----:B------:R-:W-:-:S03]  /*c660*/  SHF.R.U32.HI R23, RZ, UR6, R7 ;  /* 0x00000006ff177c19 */ /* 0x000fc60008011607 */
[----:B------:R-:W-:Y:S02]  /*c670*/  IMAD.MOV.U32 R6, RZ, RZ, R18 ;  /* 0x000000ffff067224 */ /* 0x000fe400078e0012 */
[----:B------:R-:W-:Y:S01]  /*c680*/  IMAD.MOV.U32 R7, RZ, RZ, R23 ;  /* 0x000000ffff077224 */ /* 0x000fe200078e0017 */
[----:B-1----:R-:W-:Y:S06]  /*c690*/  @!P1 BRA `(.L_x_293) ;  /* 0x0000000000289947 */ /* 0x002fec0003800000 */
[----:B------:R-:W-:Y:S02]  /*c6a0*/  ULDC UR6, c[0x0][0x74c] ;  /* 0x0001d30000067ab9 */ /* 0x000fe40000000800 */
[----:B------:R-:W-:-:S05]  /*c6b0*/  IADD3 R7, P1, R18, UR6, RZ ;  /* 0x0000000612077c10 */ /* 0x000fca000ff3e0ff */
[----:B------:R-:W-:-:S04]  /*c6c0*/  IMAD.X R23, RZ, RZ, R23, P1 ;  /* 0x000000ffff177224 */ /* 0x000fc800008e0617 */
[----:B------:R-:W-:-:S04]  /*c6d0*/  IMAD.WIDE.U32 R8, R23, UR10, RZ ;  /* 0x0000000a17087c25 */ /* 0x000fc8000f8e00ff */
[----:B------:R-:W-:-:S04]  /*c6e0*/  IMAD.WIDE.U32 R8, P1, R7, UR11, R8 ;  /* 0x0000000b07087c25 */ /* 0x000fc8000f820008 */
[----:B------:R-:W-:-:S04]  /*c6f0*/  IMAD.WIDE.U32 R6, R7, UR10, RZ ;  /* 0x0000000a07067c25 */ /* 0x000fc8000f8e00ff */
[----:B------:R-:W-:Y:S01]  /*c700*/  IMAD.MOV.U32 R6, RZ, RZ, R9 ;  /* 0x000000ffff067224 */ /* 0x000fe200078e0009 */
[----:B------:R-:W-:Y:S01]  /*c710*/  IADD3 RZ, P4, R7, R8, RZ ;  /* 0x0000000807ff7210 */ /* 0x000fe20007f9e0ff */
[----:B------:R-:W-:-:S04]  /*c720*/  IMAD.X R7, RZ, RZ, RZ, P1 ;  /* 0x000000ffff077224 */ /* 0x000fc800008e06ff */
[----:B------:R-:W-:-:S08]  /*c730*/  IMAD.WIDE.U32.X R6, R23, UR11, R6, P4 ;  /* 0x0000000b17067c25 */ /* 0x000fd0000a0e0406 */
.L_x_293:
[----:B------:R-:W-:Y:S01]  /*c740*/  ULDC UR6, c[0x0][0x748] ;  /* 0x0001d20000067ab9 */ /* 0x000fe20000000800 */
[----:B------:R-:W-:Y:S01]  /*c750*/  LOP3.LUT R20, R20, UR21, RZ, 0xc0, !PT ;  /* 0x0000001514147c12 */ /* 0x000fe2000f8ec0ff */
[----:B------:R-:W-:Y:S01]  /*c760*/  IMAD.MOV R21, RZ, RZ, -R21 ;  /* 0x000000ffff157224 */ /* 0x000fe200078e0a15 */
[----:B------:R-:W-:Y:S01]  /*c770*/  SHF.R.U64 R7, R6, UR6, R7 ;  /* 0x0000000606077c19 */ /* 0x000fe20008001207 */
[----:B------:R-:W-:Y:S01]  /*c780*/  ULDC UR6, c[0x0][0x738] ;  /* 0x0001ce0000067ab9 */ /* 0x000fe20000000800 */
[----:B------:R-:W-:Y:S01]  /*c790*/  LOP3.LUT R11, R11, UR4, RZ, 0xc0, !PT ;  /* 0x000000040b0b7c12 */ /* 0x000fe2000f8ec0ff */
[----:B0-----:R-:W-:Y:S01]  /*c7a0*/  @P3 IMAD R17, R19, R21, R14 ;  /* 0x0000001513113224 */ /* 0x001fe200078e020e */
[----:B------:R-:W-:Y:S01]  /*c7b0*/  ULDC UR7, c[0x0][0x710] ;  /* 0x0001c40000077ab9 */ /* 0x000fe20000000800 */
[----:B------:R-:W-:Y:S02]  /*c7c0*/  IMAD.MOV R9, RZ, RZ, -R7 ;  /* 0x000000ffff097224 */ /* 0x000fe400078e0a07 */
[----:B------:R-:W-:-:S02]  /*c7d0*/  IMAD R20, R7, UR5, R20 ;  /* 0x0000000507147c24 */ /* 0x000fc4000f8e0214 */
[----:B------:R-:W-:Y:S01]  /*c7e0*/  IMAD R18, R9, UR6, R18 ;  /* 0x0000000609127c24 */ /* 0x000fe2000f8e0212 */
[----:B------:R-:W-:Y:S01]  /*c7f0*/  ULDC UR6, c[0x0][0x700] ;  /* 0x0001c00000067ab9 */ /* 0x000fe20000000800 */
[----:B------:R-:W-:Y:S02]  /*c800*/  IMAD R17, R20, UR7, R17 ;  /* 0x0000000714117c24 */ /* 0x000fe4000f8e0211 */
[----:B------:R-:W-:Y:S02]  /*c810*/  IMAD R18, R18, UR6, R11 ;  /* 0x0000000612127c24 */ /* 0x000fe4000f8e020b */
[----:B------:R-:W-:-:S03]  /*c820*/  IMAD.MOV.U32 R6, RZ, RZ, 0x1 ;  /* 0x00000001ff067424 */ /* 0x000fc600078e00ff */
[----:B------:R-:W-:Y:S02]  /*c830*/  SEL R14, R18, R17, !P3 ;  /* 0x00000011120e7207 */ /* 0x000fe40005800000 */
[----:B------:R-:W-:-:S07]  /*c840*/  SEL R11, R17, R18, !P3 ;  /* 0x00000012110b7207 */ /* 0x000fce0005800000 */
.L_x_291:
[----:B------:R-:W-:Y:S05]  /*c850*/  BSYNC B1 ;  /* 0x0000000000017941 */ /* 0x000fea0003800000 */
.L_x_290:
[----:B------:R-:W-:-:S13]  /*c860*/  LOP3.LUT P1, RZ, R6, 0xff, RZ, 0xc0, !PT ;  /* 0x000000ff06ff7812 */ /* 0x000fda000782c0ff */
[----:B------:R-:W-:Y:S05]  /*c870*/  @P1 BRA `(.L_x_294) ;  /* 0xfffffff4001c1947 */ /* 0x000fea000383ffff */
[----:B------:R-:W-:Y:S05]  /*c880*/  BSYNC B0 ;  /* 0x0000000000007941 */ /* 0x000fea0003800000 */
.L_x_282:
[----:B------:R-:W-:-:S03]  /*c890*/  UMOV UR6, 0xffffffff ;  /* 0xffffffff00067882 */ /* 0x000fc60000000000 */
[----:B------:R-:W-:Y:S05]  /*c8a0*/  BRA.DIV UR6, `(.L_x_295) ;  /* 0x0000000606dc7947 */ /* 0x000fea000b800000 */
[----:B------:R-:W-:-:S13]  /*c8b0*/  ELECT P0, URZ, PT ;  /* 0x00000000003f782f */ /* 0x000fda0003800000 */
.L_x_315:
[----:B------:R-:W-:Y:S04]  /*c8c0*/  BSSY B0, `(.L_x_296) ;  /* 0x0000061000007945 */ /* 0x000fe80003800000 */
[----:B------:R-:W-:Y:S05]  /*c8d0*/  @!P0 BRA `(.L_x_297) ;  /* 0x00000004007c8947 */ /* 0x000fea0003800000 */
[----:B------:R-:W-:-:S04]  /*c8e0*/  LOP3.LUT R4, R4, 0x2, RZ, 0xfc, !PT ;  /* 0x0000000204047812 */ /* 0x000fc800078efcff */
[----:B------:R-:W-:-:S13]  /*c8f0*/  ISETP.NE.AND P0, PT, R4, 0x3, PT ;  /* 0x000000030400780c */ /* 0x000fda0003f05270 */
[----:B------:R-:W-:Y:S05]  /*c900*/  @!P0 BRA `(.L_x_298) ;  /* 0x0000000000048947 */ /* 0x000fea0003800000 */
[----:B------:R-:W-:Y:S01]  /*c910*/  BPT.TRAP 0x1 ;  /* 0x000000040000795c */ /* 0x000fe20000300000 */
.L_x_298:
[----:B------:R-:W0:Y:S01]  /*c920*/  S2R R3, SR_CgaCtaId ;  /* 0x0000000000037919 */ /* 0x000e220000008800 */
[----:B------:R-:W-:-:S04]  /*c930*/  MOV R0, 0x400 ;  /* 0x0000040000007802 */ /* 0x000fc80000000f00 */
[----:B0-----:R-:W-:Y:S02]  /*c940*/  LEA R0, R3, R0, 0x18 ;  /* 0x0000000003007211 */ /* 0x001fe400078ec0ff */
[----:B------:R-:W-:-:S03]  /*c950*/  SHF.L.U32 R3, R5, 0x1f, RZ ;  /* 0x0000001f05037819 */ /* 0x000fc600000006ff */
[----:B------:R-:W-:-:S04]  /*c960*/  VIADD R0, R0, 0x50 ;  /* 0x0000005000007836 */ /* 0x000fc80000000000 */
[C---:B------:R-:W-:Y:S02]  /*c970*/  IMAD R6, R13.reuse, 0x8, R0 ;  /* 0x000000080d067824 */ /* 0x040fe400078e0200 */
[----:B------:R-:W-:Y:S02]  /*c980*/  VIADD R13, R13, 0x1 ;  /* 0x000000010d0d7836 */ /* 0x000fe40000000000 */
[----:B------:R-:W0:Y:S03]  /*c990*/  SYNCS.PHASECHK.TRANS64.TRYWAIT P0, [R6+URZ], R3 ;  /* 0x00000003060075a7 */ /* 0x000e26000800017f */
[----:B------:R-:W-:-:S04]  /*c9a0*/  ISETP.NE.AND P1, PT, R13, 0xa, PT ;  /* 0x0000000a0d00780c */ /* 0x000fc80003f25270 */
[----:B------:R-:W-:Y:S02]  /*c9b0*/  SEL R2, RZ, 0x1, P1 ;  /* 0x00000001ff027807 */ /* 0x000fe40000800000 */
[----:B------:R-:W-:Y:S02]  /*c9c0*/  SEL R13, R13, RZ, P1 ;  /* 0x000000ff0d0d7207 */ /* 0x000fe40000800000 */
[----:B------:R-:W-:-:S03]  /*c9d0*/  LOP3.LUT R8, R5, R2, RZ, 0x3c, !PT ;  /* 0x0000000205087212 */ /* 0x000fc600078e3cff */
[----:B------:R-:W-:Y:S01]  /*c9e0*/  IMAD R7, R13, 0x8, R0 ;  /* 0x000000080d077824 */ /* 0x000fe200078e0200 */
[----:B------:R-:W-:Y:S01]  /*c9f0*/  SHF.L.U32 R4, R8, 0x1f, RZ ;  /* 0x0000001f08047819 */ /* 0x000fe200000006ff */
[----:B0-----:R-:W-:Y:S06]  /*ca00*/  @!P0 BRA `(.L_x_299) ;  /* 0x0000000400a88947 */ /* 0x001fec0003800000 */
.L_x_316:
[----:B------:R-:W1:Y:S01]  /*ca10*/  SYNCS.PHASECHK.TRANS64.TRYWAIT P0, [R7+URZ], R4 ;  /* 0x00000004070075a7 */ /* 0x000e62000800017f */
[----:B------:R-:W-:-:S05]  /*ca20*/  VIADD R2, R13, 0x1 ;  /* 0x000000010d027836 */ /* 0x000fca0000000000 */
[----:B------:R-:W-:-:S04]  /*ca30*/  ISETP.NE.AND P1, PT, R2, 0xa, PT ;  /* 0x0000000a0200780c */ /* 0x000fc80003f25270 */
[----:B0-----:R-:W-:Y:S02]  /*ca40*/  SEL R3, RZ, 0x1, P1 ;  /* 0x00000001ff037807 */ /* 0x001fe40000800000 */
[----:B------:R-:W-:Y:S02]  /*ca50*/  SEL R9, R2, RZ, P1 ;  /* 0x000000ff02097207 */ /* 0x000fe40000800000 */
[----:B------:R-:W-:-:S03]  /*ca60*/  LOP3.LUT R8, R8, R3, RZ, 0x3c, !PT ;  /* 0x0000000308087212 */ /* 0x000fc600078e3cff */
[----:B------:R-:W-:Y:S01]  /*ca70*/  IMAD R6, R9, 0x8, R0 ;  /* 0x0000000809067824 */ /* 0x000fe200078e0200 */
[----:B------:R-:W-:Y:S01]  /*ca80*/  SHF.L.U32 R5, R8, 0x1f, RZ ;  /* 0x0000001f08057819 */ /* 0x000fe200000006ff */
[----:B-1----:R-:W-:Y:S06]  /*ca90*/  @!P0 BRA `(.L_x_300) ;  /* 0x0000000400988947 */ /* 0x002fec0003800000 */
.L_x_317:
[----:B------:R-:W1:Y:S01]  /*caa0*/  SYNCS.PHASECHK.TRANS64.TRYWAIT P0, [R6+URZ], R5 ;  /* 0x00000005060075a7 */ /* 0x000e62000800017f */
[----:B------:R-:W-:-:S05]  /*cab0*/  VIADD R2, R9, 0x1 ;  /* 0x0000000109027836 */ /* 0x000fca0000000000 */
[----:B------:R-:W-:-:S04]  /*cac0*/  ISETP.NE.AND P1, PT, R2, 0xa, PT ;  /* 0x0000000a0200780c */ /* 0x000fc80003f25270 */
[----:B------:R-:W-:Y:S02]  /*cad0*/  SEL R3, RZ, 0x1, P1 ;  /* 0x00000001ff037807 */ /* 0x000fe40000800000 */
[----:B0-----:R-:W-:Y:S02]  /*cae0*/  SEL R7, R2, RZ, P1 ;  /* 0x000000ff02077207 */ /* 0x001fe40000800000 */
[----:B------:R-:W-:-:S03]  /*caf0*/  LOP3.LUT R8, R8, R3, RZ, 0x3c, !PT ;  /* 0x0000000308087212 */ /* 0x000fc600078e3cff */
[----:B------:R-:W-:Y:S01]  /*cb00*/  IMAD R9, R7, 0x8, R0 ;  /* 0x0000000807097824 */ /* 0x000fe200078e0200 */
[----:B------:R-:W-:Y:S01]  /*cb10*/  SHF.L.U32 R4, R8, 0x1f, RZ ;  /* 0x0000001f08047819 */ /* 0x000fe200000006ff */
[----:B-1----:R-:W-:Y:S06]  /*cb20*/  @!P0 BRA `(.L_x_301) ;  /* 0x0000000400888947 */ /* 0x002fec0003800000 */
.L_x_318:
[----:B------:R-:W1:Y:S01]  /*cb30*/  SYNCS.PHASECHK.TRANS64.TRYWAIT P0, [R9+URZ], R4 ;  /* 0x00000004090075a7 */ /* 0x000e62000800017f */
[----:B------:R-:W-:-:S05]  /*cb40*/  VIADD R2, R7, 0x1 ;  /* 0x0000000107027836 */ /* 0x000fca0000000000 */
[----:B------:R-:W-:-:S04]  /*cb50*/  ISETP.NE.AND P1, PT, R2, 0xa, PT ;  /* 0x0000000a0200780c */ /* 0x000fc80003f25270 */
[----:B------:R-:W-:Y:S02]  /*cb60*/  SEL R3, RZ, 0x1, P1 ;  /* 0x00000001ff037807 */ /* 0x000fe40000800000 */
[----:B------:R-:W-:Y:S02]  /*cb70*/  SEL R7, R2, RZ, P1 ;  /* 0x000000ff02077207 */ /* 0x000fe40000800000 */
[----:B------:R-:W-:-:S03]  /*cb80*/  LOP3.LUT R8, R8, R3, RZ, 0x3c, !PT ;  /* 0x0000000308087212 */ /* 0x000fc600078e3cff */
[----:B0-----:R-:W-:Y:S01]  /*cb90*/  IMAD R6, R7, 0x8, R0 ;  /* 0x0000000807067824 */ /* 0x001fe200078e0200 */
[----:B------:R-:W-:Y:S01]  /*cba0*/  SHF.L.U32 R5, R8, 0x1f, RZ ;  /* 0x0000001f08057819 */ /* 0x000fe200000006ff */
[----:B-1----:R-:W-:Y:S06]  /*cbb0*/  @!P0 BRA `(.L_x_302) ;  /* 0x0000000400788947 */ /* 0x002fec0003800000 */
.L_x_319:
        /* <DEDUP_REMOVED lines=9> */
.L_x_320:
        /* <DEDUP_REMOVED lines=9> */
.L_x_321:
        /* <DEDUP_REMOVED lines=9> */
.L_x_322:
        /* <DEDUP_REMOVED lines=9> */
.L_x_323:
[----:B------:R-:W1:Y:S01]  /*ce00*/  SYNCS.PHASECHK.TRANS64.TRYWAIT P0, [R6+URZ], R5 ;  /* 0x00000005060075a7 */ /* 0x000e62000800017f */
[----:B------:R-:W-:-:S05]  /*ce10*/  VIADD R2, R7, 0x1 ;  /* 0x0000000107027836 */ /* 0x000fca0000000000 */
[----:B------:R-:W-:-:S04]  /*ce20*/  ISETP.NE.AND P1, PT, R2, 0xa, PT ;  /* 0x0000000a0200780c */ /* 0x000fc80003f25270 */
[----:B0-----:R-:W-:Y:S02]  /*ce30*/  SEL R4, RZ, 0x1, P1 ;  /* 0x00000001ff047807 */ /* 0x001fe40000800000 */
[----:B------:R-:W-:Y:S02]  /*ce40*/  SEL R3, R2, RZ, P1 ;  /* 0x000000ff02037207 */ /* 0x000fe40000800000 */
[----:B------:R-:W-:Y:S01]  /*ce50*/  LOP3.LUT R4, R11, R4, RZ, 0x3c, !PT ;  /* 0x000000040b047212 */ /* 0x000fe200078e3cff */
[----:B-1----:R-:W-:Y:S06]  /*ce60*/  @!P0 BRA `(.L_x_307) ;  /* 0x0000000400308947 */ /* 0x002fec0003800000 */
.L_x_324:
[----:B------:R-:W-:Y:S01]  /*ce70*/  IMAD R3, R3, 0x8, R0 ;  /* 0x0000000803037824 */ /* 0x000fe200078e0200 */
[----:B------:R-:W-:-:S07]  /*ce80*/  SHF.L.U32 R0, R4, 0x1f, RZ ;  /* 0x0000001f04007819 */ /* 0x000fce00000006ff */
.L_x_308:
[----:B-1----:R1:W2:Y:S02]  /*ce90*/  SYNCS.PHASECHK.TRANS64.TRYWAIT P0, [R3+URZ], R0 ;  /* 0x00000000030075a7 */ /* 0x0022a4000800017f */
[----:B--2---:R-:W-:Y:S05]  /*cea0*/  @!P0 NANOSLEEP.SYNCS 0x989680 ;  /* 0x009896800000895d */ /* 0x004fea0003900000 */
[----:B------:R-:W2:Y:S02]  /*ceb0*/  @!P0 SYNCS.PHASECHK.TRANS64 P0, [R3+URZ], R0 ;  /* 0x00000000030085a7 */ /* 0x000ea4000800007f */
[----:B--2---:R-:W-:Y:S05]  /*cec0*/  @!P0 BRA `(.L_x_308) ;  /* 0xfffffffc00f08947 */ /* 0x004fea000383ffff */
.L_x_297:
[----:B------:R-:W-:Y:S05]  /*ced0*/  BSYNC B0 ;  /* 0x0000000000007941 */ /* 0x000fea0003800000 */
.L_x_296:
[----:B------:R-:W-:Y:S05]  /*cee0*/  EXIT ;  /* 0x000000000000794d */ /* 0x000fea0003800000 */
.L_x_18:
[----:B-1----:R-:W-:-:S04]  /*cef0*/  IMAD.U32 R14, RZ, RZ, UR8 ;  /* 0x00000008ff0e7e24 */ /* 0x002fc8000f8e00ff */
[----:B------:R1:W4:Y:S03]  /*cf00*/  SYNCS.PHASECHK.TRANS64.TRYWAIT P0, [R14+URZ], R13 ;  /* 0x0000000d0e0075a7 */ /* 0x000326000800017f */
[----:B----4-:R-:W-:Y:S05]  /*cf10*/  @!P0 NANOSLEEP.SYNCS 0x989680 ;  /* 0x009896800000895d */ /* 0x010fea0003900000 */
[----:B------:R-:W4:Y:S02]  /*cf20*/  @!P0 SYNCS.PHASECHK.TRANS64 P0, [R14+URZ], R13 ;  /* 0x0000000d0e0085a7 */ /* 0x000f24000800007f */
[----:B----4-:R-:W-:Y:S05]  /*cf30*/  @!P0 BRA `(.L_x_18) ;  /* 0xfffffffc00ec8947 */ /* 0x010fea000383ffff */
[----:B------:R-:W-:Y:S05]  /*cf40*/  BRA `(.L_x_17) ;  /* 0xffffff4400d47947 */ /* 0x000fea000383ffff */
.L_x_283:
[----:B------:R-:W-:Y:S01]  /*cf50*/  BSSY B1, `(.L_x_309) ;  /* 0x0000006000017945 */ /* 0x000fe20003800000 */
[----:B------:R-:W-:-:S07]  /*cf60*/  IMAD.MOV.U32 R6, RZ, RZ, -0x1 ;  /* 0xffffffffff067424 */ /* 0x000fce00078e00ff */
[----:B------:R-:W-:Y:S05]  /*cf70*/  WARPSYNC.COLLECTIVE R6, `(.L_x_310) ;  /* 0x00000000060c7348 */ /* 0x000fea0003c00000 */
[----:B------:R-:W-:Y:S02]  /*cf80*/  ELECT P1, UR62, PT ;  /* 0x00000000003e782f */ /* 0x000fe40003820000 */
[----:B------:R-:W-:Y:S01]  /*cf90*/  MOV R6, UR62 ;  /* 0x0000003e00067c02 */ /* 0x000fe20008000f00 */
[----:B------:R-:W-:Y:S10]  /*cfa0*/  ENDCOLLECTIVE ;  /* 0x000000000000791b */ /* 0x000ff40003800000 */
.L_x_310:
[----:B------:R-:W-:Y:S05]  /*cfb0*/  BSYNC B1 ;  /* 0x0000000000017941 */ /* 0x000fea0003800000 */
.L_x_309:
[----:B------:R-:W-:Y:S05]  /*cfc0*/  BRA `(.L_x_311) ;  /* 0xffffffec00547947 */ /* 0x000fea000383ffff */
.L_x_286:
[----:B0-----:R0:W1:Y:S02]  /*cfd0*/  SYNCS.PHASECHK.TRANS64.TRYWAIT P1, [R14+URZ+0x50], R9 ;  /* 0x000050090e0075a7 */ /* 0x001064000802017f */
[----:B-1----:R-:W-:Y:S05]  /*cfe0*/  @!P1 NANOSLEEP.SYNCS 0x989680 ;  /* 0x009896800000995d */ /* 0x002fea0003900000 */
[----:B------:R-:W1:Y:S02]  /*cff0*/  @!P1 SYNCS.PHASECHK.TRANS64 P1, [R14+URZ+0x50], R9 ;  /* 0x000050090e0095a7 */ /* 0x000e64000802007f */
[----:B-1----:R-:W-:Y:S05]  /*d000*/  @!P1 BRA `(.L_x_286) ;  /* 0xfffffffc00f09947 */ /* 0x002fea000383ffff */
[----:B------:R-:W-:Y:S05]  /*d010*/  BRA `(.L_x_312) ;  /* 0xffffffec008c7947 */ /* 0x000fea000383ffff */
.L_x_295:
[----:B------:R-:W-:Y:S01]  /*d020*/  BSSY B0, `(.L_x_313) ;  /* 0x0000006000007945 */ /* 0x000fe20003800000 */
[----:B------:R-:W-:-:S07]  /*d030*/  IMAD.MOV.U32 R6, RZ, RZ, -0x1 ;  /* 0xffffffffff067424 */ /* 0x000fce00078e00ff */
[----:B------:R-:W-:Y:S05]  /*d040*/  WARPSYNC.COLLECTIVE R6, `(.L_x_314) ;  /* 0x00000000060c7348 */ /* 0x000fea0003c00000 */
[----:B------:R-:W-:Y:S02]  /*d050*/  ELECT P1, UR62, PT ;  /* 0x00000000003e782f */ /* 0x000fe40003820000 */
[----:B------:R-:W-:Y:S01]  /*d060*/  MOV R6, UR62 ;  /* 0x0000003e00067c02 */ /* 0x000fe20008000f00 */
[----:B------:R-:W-:Y:S10]  /*d070*/  ENDCOLLECTIVE ;  /* 0x000000000000791b */ /* 0x000ff40003800000 */
.L_x_314:
[----:B------:R-:W-:Y:S05]  /*d080*/  BSYNC B0 ;  /* 0x0000000000007941 */ /* 0x000fea0003800000 */
.L_x_313:
[----:B------:R-:W-:Y:S01]  /*d090*/  PLOP3.LUT P0, PT, P1, PT, PT, 0x80, 0x0 ;  /* 0x000000000000781c */ /* 0x000fe20000f0f070 */
[----:B------:R-:W-:-:S12]  /*d0a0*/  BRA `(.L_x_315) ;  /* 0xfffffff800047947 */ /* 0x000fd8000383ffff */
.L_x_299:
[----:B0-----:R0:W1:Y:S02]  /*d0b0*/  SYNCS.PHASECHK.TRANS64.TRYWAIT P0, [R6+URZ], R3 ;  /* 0x00000003060075a7 */ /* 0x001064000800017f */
[----:B-1----:R-:W-:Y:S05]  /*d0c0*/  @!P0 NANOSLEEP.SYNCS 0x989680 ;  /* 0x009896800000895d */ /* 0x002fea0003900000 */
[----:B------:R-:W1:Y:S02]  /*d0d0*/  @!P0 SYNCS.PHASECHK.TRANS64 P0, [R6+URZ], R3 ;  /* 0x00000003060085a7 */ /* 0x000e64000800007f */
[----:B-1----:R-:W-:Y:S05]  /*d0e0*/  @!P0 BRA `(.L_x_299) ;  /* 0xfffffffc00f08947 */ /* 0x002fea000383ffff */
[----:B------:R-:W-:Y:S05]  /*d0f0*/  BRA `(.L_x_316) ;  /* 0xfffffff800447947 */ /* 0x000fea000383ffff */
.L_x_300:
[----:B0-----:R0:W1:Y:S02]  /*d100*/  SYNCS.PHASECHK.TRANS64.TRYWAIT P0, [R7+URZ], R4 ;  /* 0x00000004070075a7 */ /* 0x001064000800017f */
[----:B-1----:R-:W-:Y:S05]  /*d110*/  @!P0 NANOSLEEP.SYNCS 0x989680 ;  /* 0x009896800000895d */ /* 0x002fea0003900000 */
[----:B------:R-:W1:Y:S02]  /*d120*/  @!P0 SYNCS.PHASECHK.TRANS64 P0, [R7+URZ], R4 ;  /* 0x00000004070085a7 */ /* 0x000e64000800007f */
[----:B-1----:R-:W-:Y:S05]  /*d130*/  @!P0 BRA `(.L_x_300) ;  /* 0xfffffffc00f08947 */ /* 0x002fea000383ffff */
[----:B------:R-:W-:Y:S05]  /*d140*/  BRA `(.L_x_317) ;  /* 0xfffffff800547947 */ /* 0x000fea000383ffff */
.L_x_301:
[----:B0-----:R0:W1:Y:S02]  /*d150*/  SYNCS.PHASECHK.TRANS64.TRYWAIT P0, [R6+URZ], R5 ;  /* 0x00000005060075a7 */ /* 0x001064000800017f */
[----:B-1----:R-:W-:Y:S05]  /*d160*/  @!P0 NANOSLEEP.SYNCS 0x989680 ;  /* 0x009896800000895d */ /* 0x002fea0003900000 */
[----:B------:R-:W1:Y:S02]  /*d170*/  @!P0 SYNCS.PHASECHK.TRANS64 P0, [R6+URZ], R5 ;  /* 0x00000005060085a7 */ /* 0x000e64000800007f */
[----:B-1----:R-:W-:Y:S05]  /*d180*/  @!P0 BRA `(.L_x_301) ;  /* 0xfffffffc00f08947 */ /* 0x002fea000383ffff */
[----:B------:R-:W-:Y:S05]  /*d190*/  BRA `(.L_x_318) ;  /* 0xfffffff800647947 */ /* 0x000fea000383ffff */
.L_x_302:
[----:B0-----:R0:W1:Y:S02]  /*d1a0*/  SYNCS.PHASECHK.TRANS64.TRYWAIT P0, [R9+URZ], R4 ;  /* 0x00000004090075a7 */ /* 0x001064000800017f */
[----:B-1----:R-:W-:Y:S05]  /*d1b0*/  @!P0 NANOSLEEP.SYNCS 0x989680 ;  /* 0x009896800000895d */ /* 0x002fea0003900000 */
[----:B------:R-:W1:Y:S02]  /*d1c0*/  @!P0 SYNCS.PHASECHK.TRANS64 P0, [R9+URZ], R4 ;  /* 0x00000004090085a7 */ /* 0x000e64000800007f */
[----:B-1----:R-:W-:Y:S05]  /*d1d0*/  @!P0 BRA `(.L_x_302) ;  /* 0xfffffffc00f08947 */ /* 0x002fea000383ffff */
[----:B------:R-:W-:Y:S05]  /*d1e0*/  BRA `(.L_x_319) ;  /* 0xfffffff800747947 */ /* 0x000fea000383ffff */
.L_x_303:
[----:B0-----:R0:W1:Y:S02]  /*d1f0*/  SYNCS.PHASECHK.TRANS64.TRYWAIT P0, [R6+URZ], R5 ;  /* 0x00000005060075a7 */ /* 0x001064000800017f */
[----:B-1----:R-:W-:Y:S05]  /*d200*/  @!P0 NANOSLEEP.SYNCS 0x989680 ;  /* 0x009896800000895d */ /* 0x002fea0003900000 */
[----:B------:R-:W1:Y:S02]  /*d210*/  @!P0 SYNCS.PHASECHK.TRANS64 P0, [R6+URZ], R5 ;  /* 0x00000005060085a7 */ /* 0x000e64000800007f */
[----:B-1----:R-:W-:Y:S05]  /*d220*/  @!P0 BRA `(.L_x_303) ;  /* 0xfffffffc00f08947 */ /* 0x002fea000383ffff */
[----:B------:R-:W-:Y:S05]  /*d230*/  BRA `(.L_x_320) ;  /* 0xfffffff800847947 */ /* 0x000fea000383ffff */
.L_x_304:
[----:B0-----:R0:W1:Y:S02]  /*d240*/  SYNCS.PHASECHK.TRANS64.TRYWAIT P0, [R9+URZ], R4 ;  /* 0x00000004090075a7 */ /* 0x001064000800017f */
[----:B-1----:R-:W-:Y:S05]  /*d250*/  @!P0 NANOSLEEP.SYNCS 0x989680 ;  /* 0x009896800000895d */ /* 0x002fea0003900000 */
[----:B------:R-:W1:Y:S02]  /*d260*/  @!P0 SYNCS.PHASECHK.TRANS64 P0, [R9+URZ], R4 ;  /* 0x00000004090085a7 */ /* 0x000e64000800007f */
[----:B-1----:R-:W-:Y:S05]  /*d270*/  @!P0 BRA `(.L_x_304) ;  /* 0xfffffffc00f08947 */ /* 0x002fea000383ffff */
[----:B------:R-:W-:Y:S05]  /*d280*/  BRA `(.L_x_321) ;  /* 0xfffffff800947947 */ /* 0x000fea000383ffff */
.L_x_305:
[----:B0-----:R0:W1:Y:S02]  /*d290*/  SYNCS.PHASECHK.TRANS64.TRYWAIT P0, [R6+URZ], R5 ;  /* 0x00000005060075a7 */ /* 0x001064000800017f */
[----:B-1----:R-:W-:Y:S05]  /*d2a0*/  @!P0 NANOSLEEP.SYNCS 0x989680 ;  /* 0x009896800000895d */ /* 0x002fea0003900000 */
[----:B------:R-:W1:Y:S02]  /*d2b0*/  @!P0 SYNCS.PHASECHK.TRANS64 P0, [R6+URZ], R5 ;  /* 0x00000005060085a7 */ /* 0x000e64000800007f */
[----:B-1----:R-:W-:Y:S05]  /*d2c0*/  @!P0 BRA `(.L_x_305) ;  /* 0xfffffffc00f08947 */ /* 0x002fea000383ffff */
[----:B------:R-:W-:Y:S05]  /*d2d0*/  BRA `(.L_x_322) ;  /* 0xfffffff800a47947 */ /* 0x000fea000383ffff */
.L_x_306:
[----:B0-----:R0:W1:Y:S02]  /*d2e0*/  SYNCS.PHASECHK.TRANS64.TRYWAIT P0, [R9+URZ], R4 ;  /* 0x00000004090075a7 */ /* 0x001064000800017f */
[----:B-1----:R-:W-:Y:S05]  /*d2f0*/  @!P0 NANOSLEEP.SYNCS 0x989680 ;  /* 0x009896800000895d */ /* 0x002fea0003900000 */
[----:B------:R-:W1:Y:S02]  /*d300*/  @!P0 SYNCS.PHASECHK.TRANS64 P0, [R9+URZ], R4 ;  /* 0x00000004090085a7 */ /* 0x000e64000800007f */
[----:B-1----:R-:W-:Y:S05]  /*d310*/  @!P0 BRA `(.L_x_306) ;  /* 0xfffffffc00f08947 */ /* 0x002fea000383ffff */
[----:B------:R-:W-:Y:S05]  /*d320*/  BRA `(.L_x_323) ;  /* 0xfffffff800b47947 */ /* 0x000fea000383ffff */
.L_x_307:
[----:B0-----:R0:W1:Y:S02]  /*d330*/  SYNCS.PHASECHK.TRANS64.TRYWAIT P0, [R6+URZ], R5 ;  /* 0x00000005060075a7 */ /* 0x001064000800017f */
[----:B-1----:R-:W-:Y:S05]  /*d340*/  @!P0 NANOSLEEP.SYNCS 0x989680 ;  /* 0x009896800000895d */ /* 0x002fea0003900000 */
[----:B------:R-:W1:Y:S02]  /*d350*/  @!P0 SYNCS.PHASECHK.TRANS64 P0, [R6+URZ], R5 ;  /* 0x00000005060085a7 */ /* 0x000e64000800007f */
[----:B-1----:R-:W-:Y:S05]  /*d360*/  @!P0 BRA `(.L_x_307) ;  /* 0xfffffffc00f08947 */ /* 0x002fea000383ffff */
[----:B------:R-:W-:Y:S05]  /*d370*/  BRA `(.L_x_324) ;  /* 0xfffffff800bc7947 */ /* 0x000fea000383ffff */
.L_x_325:
[----:B------:R-:W-:-:S00]  /*d380*/  BRA `(.L_x_325) ;  /* 0xfffffffc00fc7947 */ /* 0x000fc0000383ffff */
[----:B------:R-:W-:-:S00]  /*d390*/  NOP ;  /* 0x0000000000007918 */ /* 0x000fc00000000000 */
        /* <DEDUP_REMOVED lines=14> */
.L_x_326:


//--------------------- .nv.shared._ZN7cutlass13device_kernelINS_4gemm6kernel13GemmUniversalIN4cute5tupleIJiiiiEEENS1_10collective13CollectiveMmaINS1_40MainloopSm90TmaGmmaWarpSpecializedSparseILi10ENS5_IJNS4_1CILi1EEESB_SB_EEENS1_35KernelTmaWarpSpecializedCooperativeEEENS5_IJNSA_ILi128EEENSA_ILi256EEENSA_ILi64EEEEEEaNS5_IJNS4_6LayoutINS5_IJiNS5_IJNSA_ILi2EEEiEEEiEEENS5_IJlNS5_IJSB_SK_EEElEEEEENSJ_INS5_IJNS5_IJSH_iEEESQ_iEEENS5_IJNS5_IJSH_NSA_ILi4096EEEEEENS5_IJSB_lEEElEEEEEEEEaNS5_IJlSB_lEEENS4_8TiledMMAINS4_8MMA_AtomIJNS4_4SM904GMMA6SPARSE28GMMA_64x256x64_S32S8S8_SS_TNILNS12_9SparseSelE0EEEEEENSJ_INS5_IJSK_SB_SB_EEENS5_IJSB_NSA_ILi0EEES19_EEEEENS5_IJNS4_10UnderscoreES1C_S1C_EEEEENS4_13SM90_TMA_LOADENS4_14ComposedLayoutINS4_7SwizzleILi1ELi4ELi3EEENS4_25smem_sparse_ptr_flag_bitsILi2ELi8EEENSJ_INS5_IJNS5_IJSB_NSA_ILi8EEEEEENS5_IJSK_NSA_ILi32EEEEEEEEENS5_IJNS5_IJS19_SH_EEESN_EEEEEEEvNS4_8identityES1F_NS1G_INS1H_ILi2ELi4ELi3EEENS4_18smem_ptr_flag_bitsILi8EEENSJ_INS5_IJS1L_SH_EEENS5_IJSH_SB_EEEEEEEvS1U_EENS_8epilogue10collective6detail29Sm90TmaWarpSpecializedAdapterINS24_15DefaultEpilogueIiNS5_IJSB_llEEES28_NS23_6thread17LinearCombinationIiLi1EiiLNS29_9ScaleType4KindE0ELNS_15FloatRoundStyleE2EiEENS1_15EpilogueDefaultEEEEEvvEEEEvNT_6ParamsE --------------------------
	.section	.nv.shared._ZN7cutlass13device_kernelINS_4gemm6kernel13GemmUniversalIN4cute5tupleIJiiiiEEENS1_10collective13CollectiveMmaINS1_40MainloopSm90TmaGmmaWarpSpecializedSparseILi10ENS5_IJNS4_1CILi1EEESB_SB_EEENS1_35KernelTmaWarpSpecializedCooperativeEEENS5_IJNSA_ILi128EEENSA_ILi256EEENSA_ILi64EEEEEEaNS5_IJNS4_6LayoutINS5_IJiNS5_IJNSA_ILi2EEEiEEEiEEENS5_IJlNS5_IJSB_SK_EEElEEEEENSJ_INS5_IJNS5_IJSH_iEEESQ_iEEENS5_IJNS5_IJSH_NSA_ILi4096EEEEEENS5_IJSB_lEEElEEEEEEEEaNS5_IJlSB_lEEENS4_8TiledMMAINS4_8MMA_AtomIJNS4_4SM904GMMA6SPARSE28GMMA_64x256x64_S32S8S8_SS_TNILNS12_9SparseSelE0EEEEEENSJ_INS5_IJSK_SB_SB_EEENS5_IJSB_NSA_ILi0EEES19_EEEEENS5_IJNS4_10UnderscoreES1C_S1C_EEEEENS4_13SM90_TMA_LOADENS4_14ComposedLayoutINS4_7SwizzleILi1ELi4ELi3EEENS4_25smem_sparse_ptr_flag_bitsILi2ELi8EEENSJ_INS5_IJNS5_IJSB_NSA_ILi8EEEEEENS5_IJSK_NSA_ILi32EEEEEEEEENS5_IJNS5_IJS19_SH_EEESN_EEEEEEEvNS4_8identityES1F_NS1G_INS1H_ILi2ELi4ELi3EEENS4_18smem_ptr_flag_bitsILi8EEENSJ_INS5_IJS1L_SH_EEENS5_IJSH_SB_EEEEEEEvS1U_EENS_8epilogue10collective6detail29Sm90TmaWarpSpecializedAdapterINS24_15DefaultEpilogueIiNS5_IJSB_llEEES28_NS23_6thread17LinearCombinationIiLi1EiiLNS29_9ScaleType4KindE0ELNS_15FloatRoundStyleE2EiEENS1_15EpilogueDefaultEEEEEvvEEEEvNT_6ParamsE,"aw",@nobits
	.sectionflags	@""
	.align	16
	.zero		1024


//--------------------- .nv.shared.reserved.0     --------------------------
	.section	.nv.shared.reserved.0,"aw",@nobits
	.weak		__nv_reservedSMEM_offset_0_alias
	.size		__nv_reservedSMEM_offset_0_alias, 0, 0
	.other		__nv_reservedSMEM_offset_0_alias,@"STO_CUDA_RESERVED_SHARED STV_DEFAULT"
__nv_reservedSMEM_offset_0_alias:
	.zero		0


//--------------------- .nv.global                --------------------------
	.section	.nv.global,"aw",@nobits
.nv.global:
	.type		_ZN39_INTERNAL_3436b7b2_4_k_cu_8009d27e_27974cute1_E,@object
	.size		_ZN39_INTERNAL_3436b7b2_4_k_cu_8009d27e_27974cute1_E,(_ZN39_INTERNAL_3436b7b2_4_k_cu_8009d27e_27974cuda3std3__45__cpo6cbeginE - _ZN39_INTERNAL_3436b7b2_4_k_cu_8009d27e_27974cute1_E)
_ZN39_INTERNAL_3436b7b2_4_k_cu_8009d27e_27974cute1_E:
	.zero		1
	.type		_ZN39_INTERNAL_3436b7b2_4_k_cu_8009d27e_27974cuda3std3__45__cpo6cbeginE,@object
	.size		_ZN39_INTERNAL_3436b7b2_4_k_cu_8009d27e_27974cuda3std3__45__cpo6cbeginE,(_ZN39_INTERNAL_3436b7b2_4_k_cu_8009d27e_27974cuda3std3__48in_placeE - _ZN39_INTERNAL_3436b7b2_4_k_cu_8009d27e_27974cuda3std3__45__cpo6cbeginE)
_ZN39_INTERNAL_3436b7b2_4_k_cu_8009d27e_27974cuda3std3__45__cpo6cbeginE:
	.zero		1
	.type		_ZN39_INTERNAL_3436b7b2_4_k_cu_8009d27e_27974cuda3std3__48in_placeE,@object
	.size		_ZN39_INTERNAL_3436b7b2_4_k_cu_8009d27e_27974cuda3std3__48in_placeE,(_ZN39_INTERNAL_3436b7b2_4_k_cu_8009d27e_27974cuda3std6ranges3__45__cpo9iter_moveE - _ZN39_INTERNAL_3436b7b2_4_k_cu_8009d27e_27974cuda3std3__48in_placeE)
_ZN39_INTERNAL_3436b7b2_4_k_cu_8009d27e_27974cuda3std3__48in_placeE:
	.zero		1
	.type		_ZN39_INTERNAL_3436b7b2_4_k_cu_8009d27e_27974cuda3std6ranges3__45__cpo9iter_moveE,@object
	.size		_ZN39_INTERNAL_3436b7b2_4_k_cu_8009d27e_27974cuda3std6ranges3__45__cpo9iter_moveE,(_ZN39_INTERNAL_3436b7b2_4_k_cu_8009d27e_27974cuda3std3__45__cpo5beginE - _ZN39_INTERNAL_3436b7b2_4_k_cu_8009d27e_27974cuda3std6ranges3__45__cpo9iter_moveE)
_ZN39_INTERNAL_3436b7b2_4_k_cu_8009d27e_27974cuda3std6ranges3__45__cpo9iter_moveE:
	.zero		1
	.type		_ZN39_INTERNAL_3436b7b2_4_k_cu_8009d27e_27974cuda3std3__45__cpo5beginE,@object
	.size		_ZN39_INTERNAL_3436b7b2_4_k_cu_8009d27e_27974cuda3std3__45__cpo5beginE,(_ZN39_INTERNAL_3436b7b2_4_k_cu_8009d27e_27974cuda3std3__441_GLOBAL__N__3436b7b2_4_k_cu_8009d27e_27976ignoreE - _ZN39_INTERNAL_3436b7b2_4_k_cu_8009d27e_27974cuda3std3__45__cpo5beginE)
_ZN39_INTERNAL_3436b7b2_4_k_cu_8009d27e_27974cuda3std3__45__cpo5beginE:
	.zero		1
	.type		_ZN39_INTERNAL_3436b7b2_4_k_cu_8009d27e_27974cuda3std3__441_GLOBAL__N__3436b7b2_4_k_cu_8009d27e_27976ignoreE,@object
	.size		_ZN39_INTERNAL_3436b7b2_4_k_cu_8009d27e_27974cuda3std3__441_GLOBAL__N__3436b7b2_4_k_cu_8009d27e_27976ignoreE,(_ZN39_INTERNAL_3436b7b2_4_k_cu_8009d27e_27974cute7productE - _ZN39_INTERNAL_3436b7b2_4_k_cu_8009d27e_27974cuda3std3__441_GLOBAL__N__3436b7b2_4_k_cu_8009d27e_27976ignoreE)
_ZN39_INTERNAL_3436b7b2_4_k_cu_8009d27e_27974cuda3std3__441_GLOBAL__N__3436b7b2_4_k_cu_8009d27e_27976ignoreE:
	.zero		1
	.type		_ZN39_INTERNAL_3436b7b2_4_k_cu_8009d27e_27974cute7productE,@object
	.size		_ZN39_INTERNAL_3436b7b2_4_k_cu_8009d27e_27974cute7productE,(_ZN39_INTERNAL_3436b7b2_4_k_cu_8009d27e_27974cuda3std3__45__cpo3endE - _ZN39_INTERNAL_3436b7b2_4_k_cu_8009d27e_27974cute7productE)
_ZN39_INTERNAL_3436b7b2_4_k_cu_8009d27e_27974cute7productE:
	.zero		1
	.type		_ZN39_INTERNAL_3436b7b2_4_k_cu_8009d27e_27974cuda3std3__45__cpo3endE,@object
	.size		_ZN39_INTERNAL_3436b7b2_4_k_cu_8009d27e_27974cuda3std3__45__cpo3endE,(_ZN39_INTERNAL_3436b7b2_4_k_cu_8009d27e_27974cuda3std3__419piecewise_constructE - _ZN39_INTERNAL_3436b7b2_4_k_cu_8009d27e_27974cuda3std3__45__cpo3endE)
_ZN39_INTERNAL_3436b7b2_4_k_cu_8009d27e_27974cuda3std3__45__cpo3endE:
	.zero		1
	.type		_ZN39_INTERNAL_3436b7b2_4_k_cu_8009d27e_27974cuda3std3__419piecewise_constructE,@object
	.size		_ZN39_INTERNAL_3436b7b2_4_k_cu_8009d27e_27974cuda3std3__419piecewise_constructE,(_ZN39_INTERNAL_3436b7b2_4_k_cu_8009d27e_27974cuda3std3__45__cpo4cendE - _ZN39_INTERNAL_3436b7b2_4_k_cu_8009d27e_27974cuda3std3__419piecewise_constructE)
_ZN39_INTERNAL_3436b7b2_4_k_cu_8009d27e_27974cuda3std3__419piecewise_constructE:
	.zero		1
	.type		_ZN39_INTERNAL_3436b7b2_4_k_cu_8009d27e_27974cuda3std3__45__cpo4cendE,@object
	.size		_ZN39_INTERNAL_3436b7b2_4_k_cu_8009d27e_27974cuda3std3__45__cpo4cendE,(_ZN39_INTERNAL_3436b7b2_4_k_cu_8009d27e_27974cuda3std6ranges3__45__cpo4swapE - _ZN39_INTERNAL_3436b7b2_4_k_cu_8009d27e_27974cuda3std3__45__cpo4cendE)
_ZN39_INTERNAL_3436b7b2_4_k_cu_8009d27e_27974cuda3std3__45__cpo4cendE:
	.zero		1
	.type		_ZN39_INTERNAL_3436b7b2_4_k_cu_8009d27e_27974cuda3std6ranges3__45__cpo4swapE,@object
	.size		_ZN39_INTERNAL_3436b7b2_4_k_cu_8009d27e_27974cuda3std6ranges3__45__cpo4swapE,(.L_7 - _ZN39_INTERNAL_3436b7b2_4_k_cu_8009d27e_27974cuda3std6ranges3__45__cpo4swapE)
_ZN39_INTERNAL_3436b7b2_4_k_cu_8009d27e_27974cuda3std6ranges3__45__cpo4swapE:
	.zero		1
.L_7:


//--------------------- .nv.constant0._ZN7cutlass13device_kernelINS_4gemm6kernel13GemmUniversalIN4cute5tupleIJiiiiEEENS1_10collective13CollectiveMmaINS1_40MainloopSm90TmaGmmaWarpSpecializedSparseILi10ENS5_IJNS4_1CILi1EEESB_SB_EEENS1_35KernelTmaWarpSpecializedCooperativeEEENS5_IJNSA_ILi128EEENSA_ILi256EEENSA_ILi64EEEEEEaNS5_IJNS4_6LayoutINS5_IJiNS5_IJNSA_ILi2EEEiEEEiEEENS5_IJlNS5_IJSB_SK_EEElEEEEENSJ_INS5_IJNS5_IJSH_iEEESQ_iEEENS5_IJNS5_IJSH_NSA_ILi4096EEEEEENS5_IJSB_lEEElEEEEEEEEaNS5_IJlSB_lEEENS4_8TiledMMAINS4_8MMA_AtomIJNS4_4SM904GMMA6SPARSE28GMMA_64x256x64_S32S8S8_SS_TNILNS12_9SparseSelE0EEEEEENSJ_INS5_IJSK_SB_SB_EEENS5_IJSB_NSA_ILi0EEES19_EEEEENS5_IJNS4_10UnderscoreES1C_S1C_EEEEENS4_13SM90_TMA_LOADENS4_14ComposedLayoutINS4_7SwizzleILi1ELi4ELi3EEENS4_25smem_sparse_ptr_flag_bitsILi2ELi8EEENSJ_INS5_IJNS5_IJSB_NSA_ILi8EEEEEENS5_IJSK_NSA_ILi32EEEEEEEEENS5_IJNS5_IJS19_SH_EEESN_EEEEEEEvNS4_8identityES1F_NS1G_INS1H_ILi2ELi4ELi3EEENS4_18smem_ptr_flag_bitsILi8EEENSJ_INS5_IJS1L_SH_EEENS5_IJSH_SB_EEEEEEEvS1U_EENS_8epilogue10collective6detail29Sm90TmaWarpSpecializedAdapterINS24_15DefaultEpilogueIiNS5_IJSB_llEEES28_NS23_6thread17LinearCombinationIiLi1EiiLNS29_9ScaleType4KindE0ELNS_15FloatRoundStyleE2EiEENS1_15EpilogueDefaultEEEEEvvEEEEvNT_6ParamsE --------------------------
	.section	.nv.constant0._ZN7cutlass13device_kernelINS_4gemm6kernel13GemmUniversalIN4cute5tupleIJiiiiEEENS1_10collective13CollectiveMmaINS1_40MainloopSm90TmaGmmaWarpSpecializedSparseILi10ENS5_IJNS4_1CILi1EEESB_SB_EEENS1_35KernelTmaWarpSpecializedCooperativeEEENS5_IJNSA_ILi128EEENSA_ILi256EEENSA_ILi64EEEEEEaNS5_IJNS4_6LayoutINS5_IJiNS5_IJNSA_ILi2EEEiEEEiEEENS5_IJlNS5_IJSB_SK_EEElEEEEENSJ_INS5_IJNS5_IJSH_iEEESQ_iEEENS5_IJNS5_IJSH_NSA_ILi4096EEEEEENS5_IJSB_lEEElEEEEEEEEaNS5_IJlSB_lEEENS4_8TiledMMAINS4_8MMA_AtomIJNS4_4SM904GMMA6SPARSE28GMMA_64x256x64_S32S8S8_SS_TNILNS12_9SparseSelE0EEEEEENSJ_INS5_IJSK_SB_SB_EEENS5_IJSB_NSA_ILi0EEES19_EEEEENS5_IJNS4_10UnderscoreES1C_S1C_EEEEENS4_13SM90_TMA_LOADENS4_14ComposedLayoutINS4_7SwizzleILi1ELi4ELi3EEENS4_25smem_sparse_ptr_flag_bitsILi2ELi8EEENSJ_INS5_IJNS5_IJSB_NSA_ILi8EEEEEENS5_IJSK_NSA_ILi32EEEEEEEEENS5_IJNS5_IJS19_SH_EEESN_EEEEEEEvNS4_8identityES1F_NS1G_INS1H_ILi2ELi4ELi3EEENS4_18smem_ptr_flag_bitsILi8EEENSJ_INS5_IJS1L_SH_EEENS5_IJSH_SB_EEEEEEEvS1U_EENS_8epilogue10collective6detail29Sm90TmaWarpSpecializedAdapterINS24_15DefaultEpilogueIiNS5_IJSB_llEEES28_NS23_6thread17LinearCombinationIiLi1EiiLNS29_9ScaleType4KindE0ELNS_15FloatRoundStyleE2EiEENS1_15EpilogueDefaultEEEEEvvEEEEvNT_6ParamsE,"a",@progbits
	.sectionflags	@""
	.align	4
.nv.constant0._ZN7cutlass13device_kernelINS_4gemm6kernel13GemmUniversalIN4cute5tupleIJiiiiEEENS1_10collective13CollectiveMmaINS1_40MainloopSm90TmaGmmaWarpSpecializedSparseILi10ENS5_IJNS4_1CILi1EEESB_SB_EEENS1_35KernelTmaWarpSpecializedCooperativeEEENS5_IJNSA_ILi128EEENSA_ILi256EEENSA_ILi64EEEEEEaNS5_IJNS4_6LayoutINS5_IJiNS5_IJNSA_ILi2EEEiEEEiEEENS5_IJlNS5_IJSB_SK_EEElEEEEENSJ_INS5_IJNS5_IJSH_iEEESQ_iEEENS5_IJNS5_IJSH_NSA_ILi4096EEEEEENS5_IJSB_lEEElEEEEEEEEaNS5_IJlSB_lEEENS4_8TiledMMAINS4_8MMA_AtomIJNS4_4SM904GMMA6SPARSE28GMMA_64x256x64_S32S8S8_SS_TNILNS12_9SparseSelE0EEEEEENSJ_INS5_IJSK_SB_SB_EEENS5_IJSB_NSA_ILi0EEES19_EEEEENS5_IJNS4_10UnderscoreES1C_S1C_EEEEENS4_13SM90_TMA_LOADENS4_14ComposedLayoutINS4_7SwizzleILi1ELi4ELi3EEENS4_25smem_sparse_ptr_flag_bitsILi2ELi8EEENSJ_INS5_IJNS5_IJSB_NSA_ILi8EEEEEENS5_IJSK_NSA_ILi32EEEEEEEEENS5_IJNS5_IJS19_SH_EEESN_EEEEEEEvNS4_8identityES1F_NS1G_INS1H_ILi2ELi4ELi3EEENS4_18smem_ptr_flag_bitsILi8EEENSJ_INS5_IJS1L_SH_EEENS5_IJSH_SB_EEEEEEEvS1U_EENS_8epilogue10collective6detail29Sm90TmaWarpSpecializedAdapterINS24_15DefaultEpilogueIiNS5_IJSB_llEEES28_NS23_6thread17LinearCombinationIiLi1EiiLNS29_9ScaleType4KindE0ELNS_15FloatRoundStyleE2EiEENS1_15EpilogueDefaultEEEEEvvEEEEvNT_6ParamsE:
	.zero		1920


//--------------------- SYMBOLS --------------------------

	.type		.nv.reservedSmem.offset0,@object
	.size		.nv.reservedSmem.offset0,0x4
